//
// Generated by NVIDIA NVVM Compiler
//
// Compiler Build ID: CL-36424714
// Cuda compilation tools, release 13.0, V13.0.88
// Based on NVVM 20.0.0
//

.version 9.0
.target sm_100
.address_size 64

	// .globl	multiply_them
.extern .func  (.param .b32 func_retval0) vprintf
(
	.param .b64 vprintf_param_0,
	.param .b64 vprintf_param_1
)
;
.global .align 4 .b8 precalc_xorwow_matrix[102400];
.global .align 4 .b8 precalc_xorwow_offset_matrix[102400];
.global .align 4 .b8 mrg32k3aM1[2304];
.global .align 4 .b8 mrg32k3aM2[2304];
.global .align 4 .b8 mrg32k3aM1SubSeq[2016];
.global .align 4 .b8 mrg32k3aM2SubSeq[2016];
.global .align 4 .b8 mrg32k3aM1Seq[2304];
.global .align 4 .b8 mrg32k3aM2Seq[2304];
.const .align 8 .b8 __cr_lgamma_table[72];
.global .align 1 .b8 $str$1[3] = {37, 102};

.visible .entry multiply_them(
	.param .u64 .ptr .align 1 multiply_them_param_0,
	.param .u64 .ptr .align 1 multiply_them_param_1,
	.param .u64 .ptr .align 1 multiply_them_param_2,
	.param .u32 multiply_them_param_3,
	.param .u32 multiply_them_param_4,
	.param .u32 multiply_them_param_5
)
{
	.reg .pred 	%p<14>;
	.reg .b32 	%r<39>;
	.reg .b32 	%f<46>;
	.reg .b64 	%rd<26>;
	.reg .b64 	%fd<61>;

	ld.param.u64 	%rd7, [multiply_them_param_0];
	ld.param.u64 	%rd8, [multiply_them_param_1];
	ld.param.u64 	%rd9, [multiply_them_param_2];
	ld.param.u32 	%r19, [multiply_them_param_3];
	ld.param.u32 	%r20, [multiply_them_param_4];
	ld.param.u32 	%r18, [multiply_them_param_5];
	cvta.to.global.u64 	%rd1, %rd7;
	cvta.to.global.u64 	%rd2, %rd9;
	cvta.to.global.u64 	%rd3, %rd8;
	mov.u32 	%r21, %ctaid.x;
	mov.u32 	%r22, %ntid.x;
	mov.u32 	%r23, %tid.x;
	mad.lo.s32 	%r1, %r21, %r22, %r23;
	mov.u32 	%r24, %ctaid.y;
	mov.u32 	%r25, %ntid.y;
	mov.u32 	%r26, %tid.y;
	mad.lo.s32 	%r27, %r24, %r25, %r26;
	setp.ge.s32 	%p1, %r1, %r19;
	setp.ge.s32 	%p2, %r27, %r20;
	or.pred  	%p3, %p1, %p2;
	setp.lt.s32 	%p4, %r18, 1;
	or.pred  	%p5, %p3, %p4;
	@%p5 bra 	$L__BB0_12;
	mad.lo.s32 	%r29, %r20, %r1, %r27;
	mul.lo.s32 	%r3, %r29, %r18;
	and.b32  	%r4, %r18, 7;
	setp.lt.u32 	%p6, %r18, 8;
	mov.b32 	%r37, 0;
	@%p6 bra 	$L__BB0_4;
	and.b32  	%r37, %r18, 2147483640;
	neg.s32 	%r35, %r37;
	add.s64 	%rd4, %rd3, 16;
	add.s64 	%rd5, %rd2, 16;
	add.s64 	%rd6, %rd1, 16;
	mov.u32 	%r34, %r3;
$L__BB0_3:
	.pragma "nounroll";
	mul.wide.s32 	%rd10, %r34, 4;
	add.s64 	%rd11, %rd4, %rd10;
	add.s64 	%rd12, %rd5, %rd10;
	add.s64 	%rd13, %rd6, %rd10;
	ld.global.f32 	%f1, [%rd11+-16];
	cvt.f64.f32 	%fd1, %f1;
	add.f64 	%fd2, %fd1, %fd1;
	ld.global.f32 	%f2, [%rd12+-16];
	cvt.f64.f32 	%fd3, %f2;
	mul.f64 	%fd4, %fd2, %fd3;
	cvt.rn.f32.f64 	%f3, %fd4;
	st.global.f32 	[%rd13+-16], %f3;
	ld.global.f32 	%f4, [%rd11+-12];
	cvt.f64.f32 	%fd5, %f4;
	add.f64 	%fd6, %fd5, %fd5;
	ld.global.f32 	%f5, [%rd12+-12];
	cvt.f64.f32 	%fd7, %f5;
	mul.f64 	%fd8, %fd6, %fd7;
	cvt.rn.f32.f64 	%f6, %fd8;
	st.global.f32 	[%rd13+-12], %f6;
	ld.global.f32 	%f7, [%rd11+-8];
	cvt.f64.f32 	%fd9, %f7;
	add.f64 	%fd10, %fd9, %fd9;
	ld.global.f32 	%f8, [%rd12+-8];
	cvt.f64.f32 	%fd11, %f8;
	mul.f64 	%fd12, %fd10, %fd11;
	cvt.rn.f32.f64 	%f9, %fd12;
	st.global.f32 	[%rd13+-8], %f9;
	ld.global.f32 	%f10, [%rd11+-4];
	cvt.f64.f32 	%fd13, %f10;
	add.f64 	%fd14, %fd13, %fd13;
	ld.global.f32 	%f11, [%rd12+-4];
	cvt.f64.f32 	%fd15, %f11;
	mul.f64 	%fd16, %fd14, %fd15;
	cvt.rn.f32.f64 	%f12, %fd16;
	st.global.f32 	[%rd13+-4], %f12;
	ld.global.f32 	%f13, [%rd11];
	cvt.f64.f32 	%fd17, %f13;
	add.f64 	%fd18, %fd17, %fd17;
	ld.global.f32 	%f14, [%rd12];
	cvt.f64.f32 	%fd19, %f14;
	mul.f64 	%fd20, %fd18, %fd19;
	cvt.rn.f32.f64 	%f15, %fd20;
	st.global.f32 	[%rd13], %f15;
	ld.global.f32 	%f16, [%rd11+4];
	cvt.f64.f32 	%fd21, %f16;
	add.f64 	%fd22, %fd21, %fd21;
	ld.global.f32 	%f17, [%rd12+4];
	cvt.f64.f32 	%fd23, %f17;
	mul.f64 	%fd24, %fd22, %fd23;
	cvt.rn.f32.f64 	%f18, %fd24;
	st.global.f32 	[%rd13+4], %f18;
	ld.global.f32 	%f19, [%rd11+8];
	cvt.f64.f32 	%fd25, %f19;
	add.f64 	%fd26, %fd25, %fd25;
	ld.global.f32 	%f20, [%rd12+8];
	cvt.f64.f32 	%fd27, %f20;
	mul.f64 	%fd28, %fd26, %fd27;
	cvt.rn.f32.f64 	%f21, %fd28;
	st.global.f32 	[%rd13+8], %f21;
	ld.global.f32 	%f22, [%rd11+12];
	cvt.f64.f32 	%fd29, %f22;
	add.f64 	%fd30, %fd29, %fd29;
	ld.global.f32 	%f23, [%rd12+12];
	cvt.f64.f32 	%fd31, %f23;
	mul.f64 	%fd32, %fd30, %fd31;
	cvt.rn.f32.f64 	%f24, %fd32;
	st.global.f32 	[%rd13+12], %f24;
	add.s32 	%r35, %r35, 8;
	add.s32 	%r34, %r34, 8;
	setp.ne.s32 	%p7, %r35, 0;
	@%p7 bra 	$L__BB0_3;
$L__BB0_4:
	setp.eq.s32 	%p8, %r4, 0;
	@%p8 bra 	$L__BB0_12;
	and.b32  	%r12, %r18, 3;
	setp.lt.u32 	%p9, %r4, 4;
	@%p9 bra 	$L__BB0_7;
	add.s32 	%r30, %r37, %r3;
	mul.wide.s32 	%rd14, %r30, 4;
	add.s64 	%rd15, %rd3, %rd14;
	ld.global.f32 	%f25, [%rd15];
	cvt.f64.f32 	%fd33, %f25;
	add.f64 	%fd34, %fd33, %fd33;
	add.s64 	%rd16, %rd2, %rd14;
	ld.global.f32 	%f26, [%rd16];
	cvt.f64.f32 	%fd35, %f26;
	mul.f64 	%fd36, %fd34, %fd35;
	cvt.rn.f32.f64 	%f27, %fd36;
	add.s64 	%rd17, %rd1, %rd14;
	st.global.f32 	[%rd17], %f27;
	ld.global.f32 	%f28, [%rd15+4];
	cvt.f64.f32 	%fd37, %f28;
	add.f64 	%fd38, %fd37, %fd37;
	ld.global.f32 	%f29, [%rd16+4];
	cvt.f64.f32 	%fd39, %f29;
	mul.f64 	%fd40, %fd38, %fd39;
	cvt.rn.f32.f64 	%f30, %fd40;
	st.global.f32 	[%rd17+4], %f30;
	ld.global.f32 	%f31, [%rd15+8];
	cvt.f64.f32 	%fd41, %f31;
	add.f64 	%fd42, %fd41, %fd41;
	ld.global.f32 	%f32, [%rd16+8];
	cvt.f64.f32 	%fd43, %f32;
	mul.f64 	%fd44, %fd42, %fd43;
	cvt.rn.f32.f64 	%f33, %fd44;
	st.global.f32 	[%rd17+8], %f33;
	ld.global.f32 	%f34, [%rd15+12];
	cvt.f64.f32 	%fd45, %f34;
	add.f64 	%fd46, %fd45, %fd45;
	ld.global.f32 	%f35, [%rd16+12];
	cvt.f64.f32 	%fd47, %f35;
	mul.f64 	%fd48, %fd46, %fd47;
	cvt.rn.f32.f64 	%f36, %fd48;
	st.global.f32 	[%rd17+12], %f36;
	add.s32 	%r37, %r37, 4;
$L__BB0_7:
	setp.eq.s32 	%p10, %r12, 0;
	@%p10 bra 	$L__BB0_12;
	setp.eq.s32 	%p11, %r12, 1;
	@%p11 bra 	$L__BB0_10;
	add.s32 	%r31, %r37, %r3;
	mul.wide.s32 	%rd18, %r31, 4;
	add.s64 	%rd19, %rd3, %rd18;
	ld.global.f32 	%f37, [%rd19];
	cvt.f64.f32 	%fd49, %f37;
	add.f64 	%fd50, %fd49, %fd49;
	add.s64 	%rd20, %rd2, %rd18;
	ld.global.f32 	%f38, [%rd20];
	cvt.f64.f32 	%fd51, %f38;
	mul.f64 	%fd52, %fd50, %fd51;
	cvt.rn.f32.f64 	%f39, %fd52;
	add.s64 	%rd21, %rd1, %rd18;
	st.global.f32 	[%rd21], %f39;
	ld.global.f32 	%f40, [%rd19+4];
	cvt.f64.f32 	%fd53, %f40;
	add.f64 	%fd54, %fd53, %fd53;
	ld.global.f32 	%f41, [%rd20+4];
	cvt.f64.f32 	%fd55, %f41;
	mul.f64 	%fd56, %fd54, %fd55;
	cvt.rn.f32.f64 	%f42, %fd56;
	st.global.f32 	[%rd21+4], %f42;
	add.s32 	%r37, %r37, 2;
$L__BB0_10:
	and.b32  	%r32, %r18, 1;
	setp.eq.b32 	%p12, %r32, 1;
	not.pred 	%p13, %p12;
	@%p13 bra 	$L__BB0_12;
	add.s32 	%r33, %r37, %r3;
	mul.wide.s32 	%rd22, %r33, 4;
	add.s64 	%rd23, %rd3, %rd22;
	ld.global.f32 	%f43, [%rd23];
	cvt.f64.f32 	%fd57, %f43;
	add.f64 	%fd58, %fd57, %fd57;
	add.s64 	%rd24, %rd2, %rd22;
	ld.global.f32 	%f44, [%rd24];
	cvt.f64.f32 	%fd59, %f44;
	mul.f64 	%fd60, %fd58, %fd59;
	cvt.rn.f32.f64 	%f45, %fd60;
	add.s64 	%rd25, %rd1, %rd22;
	st.global.f32 	[%rd25], %f45;
$L__BB0_12:
	ret;

}
	// .globl	multiply_them_2d
.visible .entry multiply_them_2d(
	.param .u64 .ptr .align 1 multiply_them_2d_param_0,
	.param .u64 .ptr .align 1 multiply_them_2d_param_1,
	.param .u64 .ptr .align 1 multiply_them_2d_param_2,
	.param .u32 multiply_them_2d_param_3,
	.param .u32 multiply_them_2d_param_4
)
{
	.reg .pred 	%p<4>;
	.reg .b32 	%r<15>;
	.reg .b64 	%rd<5>;

	ld.param.u64 	%rd1, [multiply_them_2d_param_0];
	ld.param.u32 	%r4, [multiply_them_2d_param_3];
	ld.param.u32 	%r5, [multiply_them_2d_param_4];
	mov.u32 	%r6, %ctaid.x;
	mov.u32 	%r7, %ntid.x;
	mov.u32 	%r8, %tid.x;
	mad.lo.s32 	%r1, %r6, %r7, %r8;
	mov.u32 	%r9, %ctaid.y;
	mov.u32 	%r10, %ntid.y;
	mov.u32 	%r11, %tid.y;
	mad.lo.s32 	%r12, %r9, %r10, %r11;
	setp.ge.s32 	%p1, %r1, %r4;
	setp.ge.s32 	%p2, %r12, %r5;
	or.pred  	%p3, %p1, %p2;
	@%p3 bra 	$L__BB1_2;
	cvta.to.global.u64 	%rd2, %rd1;
	mad.lo.s32 	%r13, %r5, %r1, %r12;
	mul.wide.s32 	%rd3, %r13, 4;
	add.s64 	%rd4, %rd2, %rd3;
	mov.b32 	%r14, 1097859072;
	st.global.u32 	[%rd4], %r14;
$L__BB1_2:
	ret;

}
	// .globl	patch_match
.visible .entry patch_match(
	.param .u64 .ptr .align 1 patch_match_param_0,
	.param .u64 .ptr .align 1 patch_match_param_1,
	.param .u64 .ptr .align 1 patch_match_param_2,
	.param .u64 .ptr .align 1 patch_match_param_3,
	.param .u64 .ptr .align 1 patch_match_param_4,
	.param .u64 .ptr .align 1 patch_match_param_5,
	.param .u32 patch_match_param_6,
	.param .u32 patch_match_param_7,
	.param .u32 patch_match_param_8,
	.param .u32 patch_match_param_9,
	.param .u32 patch_match_param_10,
	.param .u32 patch_match_param_11
)
{
	.local .align 8 .b8 	__local_depot2[8];
	.reg .b64 	%SP;
	.reg .b64 	%SPL;
	.reg .pred 	%p<670>;
	.reg .b32 	%r<833>;
	.reg .b32 	%f<962>;
	.reg .b64 	%rd<181>;
	.reg .b64 	%fd<8>;

	mov.u64 	%SPL, __local_depot2;
	cvta.local.u64 	%SP, %SPL;
	ld.param.u64 	%rd10, [patch_match_param_0];
	ld.param.u64 	%rd11, [patch_match_param_1];
	ld.param.u64 	%rd12, [patch_match_param_2];
	ld.param.u64 	%rd13, [patch_match_param_3];
	ld.param.u64 	%rd14, [patch_match_param_4];
	ld.param.u64 	%rd8, [patch_match_param_5];
	ld.param.u32 	%r289, [patch_match_param_6];
	ld.param.u32 	%r290, [patch_match_param_7];
	ld.param.u32 	%r291, [patch_match_param_8];
	ld.param.u32 	%r294, [patch_match_param_9];
	ld.param.u32 	%r293, [patch_match_param_11];
	cvta.to.global.u64 	%rd1, %rd12;
	cvta.to.global.u64 	%rd2, %rd11;
	cvta.to.global.u64 	%rd3, %rd13;
	cvta.to.global.u64 	%rd4, %rd10;
	cvta.to.global.u64 	%rd15, %rd14;
	add.u64 	%rd16, %SP, 0;
	add.u64 	%rd17, %SPL, 0;
	mov.u32 	%r295, %tid.x;
	mov.u32 	%r296, %ctaid.x;
	mov.u32 	%r297, %ntid.x;
	mad.lo.s32 	%r298, %r296, %r297, %r295;
	// begin inline asm
	mov.u64 	%rd9, %clock64;
	// end inline asm
	cvt.s64.s32 	%rd5, %r298;
	add.s64 	%rd18, %rd9, %rd5;
	cvt.u32.u64 	%r299, %rd18;
	xor.b32  	%r300, %r299, -1429050551;
	mul.lo.s32 	%r301, %r300, 1099087573;
	{ .reg .b32 tmp; mov.b64 {tmp, %r302}, %rd18; }
	xor.b32  	%r303, %r302, -136515619;
	mad.lo.s32 	%r304, %r303, -1703105765, %r301;
	add.s32 	%r305, %r304, 6615241;
	add.s32 	%r306, %r301, 123456789;
	xor.b32  	%r307, %r301, 362436069;
	add.s32 	%r308, %r301, 5783321;
	shr.u32 	%r309, %r306, 2;
	xor.b32  	%r310, %r309, %r306;
	shl.b32 	%r311, %r308, 4;
	shl.b32 	%r312, %r310, 1;
	xor.b32  	%r313, %r311, %r312;
	xor.b32  	%r314, %r313, %r308;
	xor.b32  	%r315, %r314, %r310;
	add.s32 	%r316, %r305, %r315;
	add.s32 	%r317, %r316, 362437;
	shr.u32 	%r318, %r307, 2;
	xor.b32  	%r319, %r318, %r307;
	shl.b32 	%r320, %r315, 4;
	shl.b32 	%r321, %r319, 1;
	xor.b32  	%r322, %r321, %r320;
	xor.b32  	%r323, %r322, %r319;
	xor.b32  	%r324, %r323, %r315;
	add.s32 	%r325, %r305, %r324;
	add.s32 	%r326, %r325, 724874;
	cvt.u64.u32 	%rd19, %r317;
	mul.wide.u32 	%rd20, %r326, 2097152;
	xor.b64  	%rd21, %rd20, %rd19;
	cvt.rn.f64.u64 	%fd1, %rd21;
	fma.rn.f64 	%fd2, %fd1, 0d3CA0000000000000, 0d3C90000000000000;
	cvt.rn.f32.f64 	%f128, %fd2;
	cvt.f64.f32 	%fd3, %f128;
	st.local.f64 	[%rd17], %fd3;
	mov.u64 	%rd22, $str$1;
	cvta.global.u64 	%rd23, %rd22;
	{ // callseq 0, 0
	.param .b64 param0;
	st.param.b64 	[param0], %rd23;
	.param .b64 param1;
	st.param.b64 	[param1], %rd16;
	.param .b32 retval0;
	call.uni (retval0), 
	vprintf, 
	(
	param0, 
	param1
	);
	ld.param.b32 	%r327, [retval0];
	} // callseq 0
	mov.u32 	%r329, %ctaid.y;
	mov.u32 	%r330, %ntid.y;
	mov.u32 	%r331, %tid.y;
	mad.lo.s32 	%r1, %r329, %r330, %r331;
	mad.lo.s32 	%r2, %r290, %r298, %r1;
	shl.b32 	%r332, %r2, 1;
	mul.wide.s32 	%rd24, %r332, 4;
	add.s64 	%rd6, %rd15, %rd24;
	ld.global.u32 	%r3, [%rd6];
	ld.global.u32 	%r4, [%rd6+4];
	shr.u32 	%r333, %r294, 31;
	add.s32 	%r334, %r294, %r333;
	shr.s32 	%r6, %r334, 1;
	neg.s32 	%r5, %r6;
	setp.lt.s32 	%p25, %r6, %r5;
	mov.f32 	%f884, 0f00000000;
	mov.f32 	%f882, %f884;
	@%p25 bra 	$L__BB2_28;
	setp.lt.s32 	%p26, %r291, 1;
	@%p26 bra 	$L__BB2_19;
	add.s32 	%r7, %r291, -1;
	and.b32  	%r8, %r291, 7;
	add.s32 	%r9, %r8, -1;
	and.b32  	%r10, %r291, 3;
	and.b32  	%r11, %r291, 2147483640;
	and.b32  	%r12, %r291, 1;
	mov.b32 	%r726, 0;
	mov.f32 	%f882, 0f00000000;
	mov.u32 	%r710, %r5;
$L__BB2_3:
	cvt.u32.u64 	%r371, %rd5;
	add.s32 	%r372, %r710, %r371;
	add.s32 	%r373, %r710, %r4;
	setp.gt.s32 	%p107, %r372, 0;
	setp.lt.s32 	%p108, %r372, %r289;
	and.pred  	%p1, %p107, %p108;
	setp.gt.s32 	%p109, %r373, 0;
	setp.lt.s32 	%p110, %r373, %r289;
	and.pred  	%p2, %p109, %p110;
	mul.lo.s32 	%r15, %r372, %r290;
	mul.lo.s32 	%r16, %r373, %r290;
	mov.u32 	%r712, %r5;
$L__BB2_4:
	add.s32 	%r19, %r712, %r1;
	add.s32 	%r20, %r712, %r3;
	setp.gt.s32 	%p111, %r19, 0;
	setp.lt.s32 	%p112, %r19, %r290;
	and.pred  	%p113, %p111, %p112;
	and.pred  	%p114, %p113, %p1;
	setp.gt.s32 	%p115, %r20, 0;
	setp.lt.s32 	%p116, %r20, %r290;
	and.pred  	%p117, %p115, %p116;
	and.pred  	%p119, %p114, %p117;
	and.pred  	%p120, %p119, %p2;
	@%p120 bra 	$L__BB2_7;
$L__BB2_5:
	add.s32 	%r24, %r712, 1;
	setp.eq.s32 	%p128, %r712, %r6;
	mov.u32 	%r712, %r24;
	@%p128 bra 	$L__BB2_6;
	bra.uni 	$L__BB2_4;
$L__BB2_6:
	add.s32 	%r33, %r710, 1;
	setp.eq.s32 	%p129, %r710, %r6;
	mov.u32 	%r710, %r33;
	@%p129 bra 	$L__BB2_27;
	bra.uni 	$L__BB2_3;
$L__BB2_7:
	setp.lt.u32 	%p121, %r7, 7;
	add.s32 	%r375, %r19, %r15;
	mul.lo.s32 	%r25, %r375, %r291;
	add.s32 	%r376, %r20, %r16;
	mul.lo.s32 	%r26, %r376, %r291;
	mov.b32 	%r717, 0;
	@%p121 bra 	$L__BB2_10;
	mov.b32 	%r714, 0;
$L__BB2_9:
	.pragma "nounroll";
	add.s32 	%r378, %r714, %r25;
	mul.wide.s32 	%rd25, %r378, 4;
	add.s64 	%rd26, %rd4, %rd25;
	ld.global.f32 	%f132, [%rd26];
	add.s32 	%r379, %r714, %r26;
	mul.wide.s32 	%rd27, %r379, 4;
	add.s64 	%rd28, %rd3, %rd27;
	ld.global.f32 	%f133, [%rd28];
	sub.f32 	%f134, %f132, %f133;
	fma.rn.f32 	%f135, %f134, %f134, %f882;
	add.s64 	%rd29, %rd2, %rd25;
	ld.global.f32 	%f136, [%rd29];
	add.s64 	%rd30, %rd1, %rd27;
	ld.global.f32 	%f137, [%rd30];
	sub.f32 	%f138, %f136, %f137;
	fma.rn.f32 	%f139, %f138, %f138, %f135;
	ld.global.f32 	%f140, [%rd26+4];
	ld.global.f32 	%f141, [%rd28+4];
	sub.f32 	%f142, %f140, %f141;
	fma.rn.f32 	%f143, %f142, %f142, %f139;
	ld.global.f32 	%f144, [%rd29+4];
	ld.global.f32 	%f145, [%rd30+4];
	sub.f32 	%f146, %f144, %f145;
	fma.rn.f32 	%f147, %f146, %f146, %f143;
	ld.global.f32 	%f148, [%rd26+8];
	ld.global.f32 	%f149, [%rd28+8];
	sub.f32 	%f150, %f148, %f149;
	fma.rn.f32 	%f151, %f150, %f150, %f147;
	ld.global.f32 	%f152, [%rd29+8];
	ld.global.f32 	%f153, [%rd30+8];
	sub.f32 	%f154, %f152, %f153;
	fma.rn.f32 	%f155, %f154, %f154, %f151;
	ld.global.f32 	%f156, [%rd26+12];
	ld.global.f32 	%f157, [%rd28+12];
	sub.f32 	%f158, %f156, %f157;
	fma.rn.f32 	%f159, %f158, %f158, %f155;
	ld.global.f32 	%f160, [%rd29+12];
	ld.global.f32 	%f161, [%rd30+12];
	sub.f32 	%f162, %f160, %f161;
	fma.rn.f32 	%f163, %f162, %f162, %f159;
	ld.global.f32 	%f164, [%rd26+16];
	ld.global.f32 	%f165, [%rd28+16];
	sub.f32 	%f166, %f164, %f165;
	fma.rn.f32 	%f167, %f166, %f166, %f163;
	ld.global.f32 	%f168, [%rd29+16];
	ld.global.f32 	%f169, [%rd30+16];
	sub.f32 	%f170, %f168, %f169;
	fma.rn.f32 	%f171, %f170, %f170, %f167;
	ld.global.f32 	%f172, [%rd26+20];
	ld.global.f32 	%f173, [%rd28+20];
	sub.f32 	%f174, %f172, %f173;
	fma.rn.f32 	%f175, %f174, %f174, %f171;
	ld.global.f32 	%f176, [%rd29+20];
	ld.global.f32 	%f177, [%rd30+20];
	sub.f32 	%f178, %f176, %f177;
	fma.rn.f32 	%f179, %f178, %f178, %f175;
	ld.global.f32 	%f180, [%rd26+24];
	ld.global.f32 	%f181, [%rd28+24];
	sub.f32 	%f182, %f180, %f181;
	fma.rn.f32 	%f183, %f182, %f182, %f179;
	ld.global.f32 	%f184, [%rd29+24];
	ld.global.f32 	%f185, [%rd30+24];
	sub.f32 	%f186, %f184, %f185;
	fma.rn.f32 	%f187, %f186, %f186, %f183;
	ld.global.f32 	%f188, [%rd26+28];
	ld.global.f32 	%f189, [%rd28+28];
	sub.f32 	%f190, %f188, %f189;
	fma.rn.f32 	%f191, %f190, %f190, %f187;
	ld.global.f32 	%f192, [%rd29+28];
	ld.global.f32 	%f193, [%rd30+28];
	sub.f32 	%f194, %f192, %f193;
	fma.rn.f32 	%f882, %f194, %f194, %f191;
	add.s32 	%r714, %r714, 8;
	setp.eq.s32 	%p122, %r714, %r11;
	mov.u32 	%r717, %r11;
	@%p122 bra 	$L__BB2_10;
	bra.uni 	$L__BB2_9;
$L__BB2_10:
	setp.eq.s32 	%p123, %r8, 0;
	@%p123 bra 	$L__BB2_18;
	setp.lt.u32 	%p124, %r9, 3;
	@%p124 bra 	$L__BB2_13;
	add.s32 	%r380, %r717, %r25;
	mul.wide.s32 	%rd31, %r380, 4;
	add.s64 	%rd32, %rd4, %rd31;
	ld.global.f32 	%f196, [%rd32];
	add.s32 	%r381, %r717, %r26;
	mul.wide.s32 	%rd33, %r381, 4;
	add.s64 	%rd34, %rd3, %rd33;
	ld.global.f32 	%f197, [%rd34];
	sub.f32 	%f198, %f196, %f197;
	fma.rn.f32 	%f199, %f198, %f198, %f882;
	add.s64 	%rd35, %rd2, %rd31;
	ld.global.f32 	%f200, [%rd35];
	add.s64 	%rd36, %rd1, %rd33;
	ld.global.f32 	%f201, [%rd36];
	sub.f32 	%f202, %f200, %f201;
	fma.rn.f32 	%f203, %f202, %f202, %f199;
	ld.global.f32 	%f204, [%rd32+4];
	ld.global.f32 	%f205, [%rd34+4];
	sub.f32 	%f206, %f204, %f205;
	fma.rn.f32 	%f207, %f206, %f206, %f203;
	ld.global.f32 	%f208, [%rd35+4];
	ld.global.f32 	%f209, [%rd36+4];
	sub.f32 	%f210, %f208, %f209;
	fma.rn.f32 	%f211, %f210, %f210, %f207;
	ld.global.f32 	%f212, [%rd32+8];
	ld.global.f32 	%f213, [%rd34+8];
	sub.f32 	%f214, %f212, %f213;
	fma.rn.f32 	%f215, %f214, %f214, %f211;
	ld.global.f32 	%f216, [%rd35+8];
	ld.global.f32 	%f217, [%rd36+8];
	sub.f32 	%f218, %f216, %f217;
	fma.rn.f32 	%f219, %f218, %f218, %f215;
	ld.global.f32 	%f220, [%rd32+12];
	ld.global.f32 	%f221, [%rd34+12];
	sub.f32 	%f222, %f220, %f221;
	fma.rn.f32 	%f223, %f222, %f222, %f219;
	ld.global.f32 	%f224, [%rd35+12];
	ld.global.f32 	%f225, [%rd36+12];
	sub.f32 	%f226, %f224, %f225;
	fma.rn.f32 	%f882, %f226, %f226, %f223;
	add.s32 	%r717, %r717, 4;
$L__BB2_13:
	setp.eq.s32 	%p125, %r10, 0;
	@%p125 bra 	$L__BB2_18;
	setp.eq.s32 	%p126, %r10, 1;
	@%p126 bra 	$L__BB2_16;
	add.s32 	%r382, %r717, %r25;
	mul.wide.s32 	%rd37, %r382, 4;
	add.s64 	%rd38, %rd4, %rd37;
	ld.global.f32 	%f228, [%rd38];
	add.s32 	%r383, %r717, %r26;
	mul.wide.s32 	%rd39, %r383, 4;
	add.s64 	%rd40, %rd3, %rd39;
	ld.global.f32 	%f229, [%rd40];
	sub.f32 	%f230, %f228, %f229;
	fma.rn.f32 	%f231, %f230, %f230, %f882;
	add.s64 	%rd41, %rd2, %rd37;
	ld.global.f32 	%f232, [%rd41];
	add.s64 	%rd42, %rd1, %rd39;
	ld.global.f32 	%f233, [%rd42];
	sub.f32 	%f234, %f232, %f233;
	fma.rn.f32 	%f235, %f234, %f234, %f231;
	ld.global.f32 	%f236, [%rd38+4];
	ld.global.f32 	%f237, [%rd40+4];
	sub.f32 	%f238, %f236, %f237;
	fma.rn.f32 	%f239, %f238, %f238, %f235;
	ld.global.f32 	%f240, [%rd41+4];
	ld.global.f32 	%f241, [%rd42+4];
	sub.f32 	%f242, %f240, %f241;
	fma.rn.f32 	%f882, %f242, %f242, %f239;
	add.s32 	%r717, %r717, 2;
$L__BB2_16:
	setp.eq.s32 	%p127, %r12, 0;
	@%p127 bra 	$L__BB2_18;
	add.s32 	%r384, %r717, %r25;
	mul.wide.s32 	%rd43, %r384, 4;
	add.s64 	%rd44, %rd4, %rd43;
	ld.global.f32 	%f243, [%rd44];
	add.s32 	%r385, %r717, %r26;
	mul.wide.s32 	%rd45, %r385, 4;
	add.s64 	%rd46, %rd3, %rd45;
	ld.global.f32 	%f244, [%rd46];
	sub.f32 	%f245, %f243, %f244;
	fma.rn.f32 	%f246, %f245, %f245, %f882;
	add.s64 	%rd47, %rd2, %rd43;
	ld.global.f32 	%f247, [%rd47];
	add.s64 	%rd48, %rd1, %rd45;
	ld.global.f32 	%f248, [%rd48];
	sub.f32 	%f249, %f247, %f248;
	fma.rn.f32 	%f882, %f249, %f249, %f246;
$L__BB2_18:
	add.s32 	%r726, %r726, 1;
	bra.uni 	$L__BB2_5;
$L__BB2_19:
	sub.s32 	%r34, %r6, %r5;
	add.s32 	%r336, %r34, 1;
	and.b32  	%r35, %r336, 3;
	add.s32 	%r36, %r5, 1;
	add.s32 	%r37, %r5, 2;
	add.s32 	%r38, %r5, 3;
	mov.b32 	%r726, 0;
	mov.u32 	%r719, %r5;
$L__BB2_20:
	cvt.u32.u64 	%r338, %rd5;
	setp.eq.s32 	%p27, %r35, 0;
	add.s32 	%r339, %r719, %r338;
	add.s32 	%r340, %r719, %r4;
	setp.gt.s32 	%p28, %r339, 0;
	setp.lt.s32 	%p29, %r339, %r289;
	and.pred  	%p3, %p28, %p29;
	setp.gt.s32 	%p30, %r340, 0;
	setp.lt.s32 	%p31, %r340, %r289;
	and.pred  	%p4, %p30, %p31;
	mov.u32 	%r721, %r5;
	@%p27 bra 	$L__BB2_24;
	setp.eq.s32 	%p32, %r35, 1;
	add.s32 	%r341, %r5, %r1;
	setp.gt.s32 	%p33, %r341, 0;
	setp.lt.s32 	%p34, %r341, %r290;
	and.pred  	%p35, %p33, %p34;
	and.pred  	%p36, %p35, %p3;
	add.s32 	%r342, %r5, %r3;
	setp.gt.s32 	%p37, %r342, 0;
	setp.lt.s32 	%p38, %r342, %r290;
	and.pred  	%p39, %p37, %p38;
	and.pred  	%p41, %p36, %p39;
	and.pred  	%p42, %p41, %p4;
	selp.u32 	%r343, 1, 0, %p42;
	add.s32 	%r726, %r726, %r343;
	mov.u32 	%r721, %r36;
	@%p32 bra 	$L__BB2_24;
	setp.eq.s32 	%p43, %r35, 2;
	setp.lt.u32 	%p44, %r341, 2147483647;
	add.s32 	%r345, %r341, 1;
	setp.lt.s32 	%p45, %r345, %r290;
	and.pred  	%p46, %p44, %p45;
	and.pred  	%p47, %p46, %p3;
	setp.lt.u32 	%p48, %r342, 2147483647;
	add.s32 	%r347, %r342, 1;
	setp.lt.s32 	%p49, %r347, %r290;
	and.pred  	%p50, %p48, %p49;
	and.pred  	%p52, %p47, %p50;
	and.pred  	%p53, %p52, %p4;
	selp.u32 	%r348, 1, 0, %p53;
	add.s32 	%r726, %r726, %r348;
	mov.u32 	%r721, %r37;
	@%p43 bra 	$L__BB2_24;
	add.s32 	%r350, %r341, 2;
	setp.gt.s32 	%p54, %r350, 0;
	setp.lt.s32 	%p55, %r350, %r290;
	and.pred  	%p56, %p54, %p55;
	and.pred  	%p57, %p56, %p3;
	add.s32 	%r352, %r342, 2;
	setp.gt.s32 	%p58, %r352, 0;
	setp.lt.s32 	%p59, %r352, %r290;
	and.pred  	%p60, %p58, %p59;
	and.pred  	%p62, %p57, %p60;
	and.pred  	%p63, %p62, %p4;
	selp.u32 	%r353, 1, 0, %p63;
	add.s32 	%r726, %r726, %r353;
	mov.u32 	%r721, %r38;
$L__BB2_24:
	setp.lt.u32 	%p64, %r34, 3;
	@%p64 bra 	$L__BB2_26;
$L__BB2_25:
	add.s32 	%r354, %r721, %r1;
	add.s32 	%r355, %r721, %r3;
	setp.gt.s32 	%p65, %r354, 0;
	setp.lt.s32 	%p66, %r354, %r290;
	and.pred  	%p67, %p65, %p66;
	and.pred  	%p68, %p67, %p3;
	setp.gt.s32 	%p69, %r355, 0;
	setp.lt.s32 	%p70, %r355, %r290;
	and.pred  	%p71, %p69, %p70;
	and.pred  	%p73, %p68, %p71;
	and.pred  	%p74, %p73, %p4;
	selp.u32 	%r356, 1, 0, %p74;
	add.s32 	%r357, %r726, %r356;
	add.s32 	%r358, %r354, 1;
	add.s32 	%r359, %r355, 1;
	setp.lt.u32 	%p75, %r354, 2147483647;
	setp.lt.s32 	%p76, %r358, %r290;
	and.pred  	%p77, %p75, %p76;
	and.pred  	%p78, %p77, %p3;
	setp.lt.u32 	%p79, %r355, 2147483647;
	setp.lt.s32 	%p80, %r359, %r290;
	and.pred  	%p81, %p79, %p80;
	and.pred  	%p83, %p78, %p81;
	and.pred  	%p84, %p83, %p4;
	selp.u32 	%r360, 1, 0, %p84;
	add.s32 	%r361, %r357, %r360;
	add.s32 	%r362, %r354, 2;
	add.s32 	%r363, %r355, 2;
	setp.gt.s32 	%p85, %r362, 0;
	setp.lt.s32 	%p86, %r362, %r290;
	and.pred  	%p87, %p85, %p86;
	and.pred  	%p88, %p87, %p3;
	setp.gt.s32 	%p89, %r363, 0;
	setp.lt.s32 	%p90, %r363, %r290;
	and.pred  	%p91, %p89, %p90;
	and.pred  	%p93, %p88, %p91;
	and.pred  	%p94, %p93, %p4;
	selp.u32 	%r364, 1, 0, %p94;
	add.s32 	%r365, %r361, %r364;
	add.s32 	%r366, %r721, 3;
	add.s32 	%r367, %r354, 3;
	add.s32 	%r368, %r355, 3;
	setp.gt.s32 	%p95, %r367, 0;
	setp.lt.s32 	%p96, %r367, %r290;
	and.pred  	%p97, %p95, %p96;
	and.pred  	%p98, %p97, %p3;
	setp.gt.s32 	%p99, %r368, 0;
	setp.lt.s32 	%p100, %r368, %r290;
	and.pred  	%p101, %p99, %p100;
	and.pred  	%p103, %p98, %p101;
	and.pred  	%p104, %p103, %p4;
	selp.u32 	%r369, 1, 0, %p104;
	add.s32 	%r726, %r365, %r369;
	add.s32 	%r721, %r721, 4;
	setp.ne.s32 	%p105, %r366, %r6;
	@%p105 bra 	$L__BB2_25;
$L__BB2_26:
	add.s32 	%r52, %r719, 1;
	setp.ne.s32 	%p106, %r719, %r6;
	mov.f32 	%f882, 0f00000000;
	mov.u32 	%r719, %r52;
	@%p106 bra 	$L__BB2_20;
$L__BB2_27:
	cvt.rn.f32.s32 	%f884, %r726;
$L__BB2_28:
	ld.param.u32 	%r708, [patch_match_param_10];
	div.rn.f32 	%f250, %f882, %f884;
	cvta.to.global.u64 	%rd49, %rd8;
	mul.wide.s32 	%rd50, %r2, 4;
	add.s64 	%rd7, %rd49, %rd50;
	st.global.f32 	[%rd7], %f250;
	setp.lt.s32 	%p130, %r708, 1;
	@%p130 bra 	$L__BB2_190;
	max.s32 	%r54, %r290, %r289;
	min.s32 	%r55, %r54, 500;
	add.s32 	%r56, %r6, 1;
	sub.s32 	%r387, %r56, %r5;
	sub.s32 	%r57, %r6, %r5;
	add.s32 	%r58, %r291, -1;
	and.b32  	%r59, %r291, 7;
	add.s32 	%r60, %r59, -1;
	and.b32  	%r61, %r291, 3;
	add.s32 	%r62, %r61, -1;
	and.b32  	%r63, %r387, 3;
	add.s32 	%r64, %r5, 1;
	add.s32 	%r65, %r5, 2;
	add.s32 	%r66, %r5, 3;
	and.b32  	%r67, %r291, 2147483640;
	and.b32  	%r68, %r291, 1;
	mov.b32 	%r728, 0;
$L__BB2_30:
	setp.lt.s32 	%p131, %r293, 1;
	@%p131 bra 	$L__BB2_189;
	mov.u32 	%r729, %r293;
$L__BB2_32:
	cvt.u32.u64 	%r388, %rd5;
	ld.global.u32 	%r71, [%rd6];
	ld.global.u32 	%r72, [%rd6+4];
	ld.global.f32 	%f915, [%rd7];
	setp.lt.s32 	%p132, %r388, %r729;
	mov.u32 	%r769, %r72;
	@%p132 bra 	$L__BB2_64;
	add.s32 	%r73, %r72, %r729;
	setp.ge.s32 	%p133, %r73, %r289;
	@%p133 bra 	$L__BB2_64;
	setp.lt.s32 	%p134, %r6, %r5;
	mov.f32 	%f898, 0f00000000;
	mov.f32 	%f896, %f898;
	@%p134 bra 	$L__BB2_63;
	setp.lt.s32 	%p135, %r291, 1;
	@%p135 bra 	$L__BB2_53;
	mov.b32 	%r748, 0;
	mov.f32 	%f896, 0f00000000;
	mov.u32 	%r730, %r5;
$L__BB2_37:
	cvt.u32.u64 	%r422, %rd5;
	add.s32 	%r423, %r730, %r422;
	add.s32 	%r424, %r730, %r73;
	setp.gt.s32 	%p212, %r423, 0;
	setp.lt.s32 	%p213, %r423, %r289;
	and.pred  	%p5, %p212, %p213;
	setp.gt.s32 	%p214, %r424, 0;
	setp.lt.s32 	%p215, %r424, %r289;
	and.pred  	%p6, %p214, %p215;
	mul.lo.s32 	%r77, %r423, %r290;
	mul.lo.s32 	%r78, %r424, %r290;
	mov.u32 	%r732, %r5;
$L__BB2_38:
	add.s32 	%r81, %r732, %r1;
	add.s32 	%r82, %r732, %r71;
	setp.gt.s32 	%p216, %r81, 0;
	setp.lt.s32 	%p217, %r81, %r290;
	and.pred  	%p218, %p216, %p217;
	and.pred  	%p219, %p218, %p5;
	setp.gt.s32 	%p220, %r82, 0;
	setp.lt.s32 	%p221, %r82, %r290;
	and.pred  	%p222, %p220, %p221;
	and.pred  	%p224, %p219, %p222;
	and.pred  	%p225, %p224, %p6;
	@%p225 bra 	$L__BB2_41;
$L__BB2_39:
	add.s32 	%r86, %r732, 1;
	setp.eq.s32 	%p233, %r732, %r6;
	mov.u32 	%r732, %r86;
	@%p233 bra 	$L__BB2_40;
	bra.uni 	$L__BB2_38;
$L__BB2_40:
	add.s32 	%r95, %r730, 1;
	setp.eq.s32 	%p234, %r730, %r6;
	mov.u32 	%r730, %r95;
	@%p234 bra 	$L__BB2_62;
	bra.uni 	$L__BB2_37;
$L__BB2_41:
	setp.lt.u32 	%p226, %r58, 7;
	add.s32 	%r426, %r81, %r77;
	mul.lo.s32 	%r87, %r426, %r291;
	add.s32 	%r427, %r82, %r78;
	mul.lo.s32 	%r88, %r427, %r291;
	mov.b32 	%r737, 0;
	@%p226 bra 	$L__BB2_44;
	mov.b32 	%r734, 0;
$L__BB2_43:
	.pragma "nounroll";
	add.s32 	%r429, %r734, %r87;
	mul.wide.s32 	%rd51, %r429, 4;
	add.s64 	%rd52, %rd4, %rd51;
	ld.global.f32 	%f255, [%rd52];
	add.s32 	%r430, %r734, %r88;
	mul.wide.s32 	%rd53, %r430, 4;
	add.s64 	%rd54, %rd3, %rd53;
	ld.global.f32 	%f256, [%rd54];
	sub.f32 	%f257, %f255, %f256;
	fma.rn.f32 	%f258, %f257, %f257, %f896;
	add.s64 	%rd55, %rd2, %rd51;
	ld.global.f32 	%f259, [%rd55];
	add.s64 	%rd56, %rd1, %rd53;
	ld.global.f32 	%f260, [%rd56];
	sub.f32 	%f261, %f259, %f260;
	fma.rn.f32 	%f262, %f261, %f261, %f258;
	ld.global.f32 	%f263, [%rd52+4];
	ld.global.f32 	%f264, [%rd54+4];
	sub.f32 	%f265, %f263, %f264;
	fma.rn.f32 	%f266, %f265, %f265, %f262;
	ld.global.f32 	%f267, [%rd55+4];
	ld.global.f32 	%f268, [%rd56+4];
	sub.f32 	%f269, %f267, %f268;
	fma.rn.f32 	%f270, %f269, %f269, %f266;
	ld.global.f32 	%f271, [%rd52+8];
	ld.global.f32 	%f272, [%rd54+8];
	sub.f32 	%f273, %f271, %f272;
	fma.rn.f32 	%f274, %f273, %f273, %f270;
	ld.global.f32 	%f275, [%rd55+8];
	ld.global.f32 	%f276, [%rd56+8];
	sub.f32 	%f277, %f275, %f276;
	fma.rn.f32 	%f278, %f277, %f277, %f274;
	ld.global.f32 	%f279, [%rd52+12];
	ld.global.f32 	%f280, [%rd54+12];
	sub.f32 	%f281, %f279, %f280;
	fma.rn.f32 	%f282, %f281, %f281, %f278;
	ld.global.f32 	%f283, [%rd55+12];
	ld.global.f32 	%f284, [%rd56+12];
	sub.f32 	%f285, %f283, %f284;
	fma.rn.f32 	%f286, %f285, %f285, %f282;
	ld.global.f32 	%f287, [%rd52+16];
	ld.global.f32 	%f288, [%rd54+16];
	sub.f32 	%f289, %f287, %f288;
	fma.rn.f32 	%f290, %f289, %f289, %f286;
	ld.global.f32 	%f291, [%rd55+16];
	ld.global.f32 	%f292, [%rd56+16];
	sub.f32 	%f293, %f291, %f292;
	fma.rn.f32 	%f294, %f293, %f293, %f290;
	ld.global.f32 	%f295, [%rd52+20];
	ld.global.f32 	%f296, [%rd54+20];
	sub.f32 	%f297, %f295, %f296;
	fma.rn.f32 	%f298, %f297, %f297, %f294;
	ld.global.f32 	%f299, [%rd55+20];
	ld.global.f32 	%f300, [%rd56+20];
	sub.f32 	%f301, %f299, %f300;
	fma.rn.f32 	%f302, %f301, %f301, %f298;
	ld.global.f32 	%f303, [%rd52+24];
	ld.global.f32 	%f304, [%rd54+24];
	sub.f32 	%f305, %f303, %f304;
	fma.rn.f32 	%f306, %f305, %f305, %f302;
	ld.global.f32 	%f307, [%rd55+24];
	ld.global.f32 	%f308, [%rd56+24];
	sub.f32 	%f309, %f307, %f308;
	fma.rn.f32 	%f310, %f309, %f309, %f306;
	ld.global.f32 	%f311, [%rd52+28];
	ld.global.f32 	%f312, [%rd54+28];
	sub.f32 	%f313, %f311, %f312;
	fma.rn.f32 	%f314, %f313, %f313, %f310;
	ld.global.f32 	%f315, [%rd55+28];
	ld.global.f32 	%f316, [%rd56+28];
	sub.f32 	%f317, %f315, %f316;
	fma.rn.f32 	%f896, %f317, %f317, %f314;
	add.s32 	%r734, %r734, 8;
	setp.eq.s32 	%p227, %r734, %r67;
	mov.u32 	%r737, %r67;
	@%p227 bra 	$L__BB2_44;
	bra.uni 	$L__BB2_43;
$L__BB2_44:
	setp.eq.s32 	%p228, %r59, 0;
	@%p228 bra 	$L__BB2_52;
	setp.lt.u32 	%p229, %r60, 3;
	@%p229 bra 	$L__BB2_47;
	add.s32 	%r431, %r737, %r87;
	mul.wide.s32 	%rd57, %r431, 4;
	add.s64 	%rd58, %rd4, %rd57;
	ld.global.f32 	%f319, [%rd58];
	add.s32 	%r432, %r737, %r88;
	mul.wide.s32 	%rd59, %r432, 4;
	add.s64 	%rd60, %rd3, %rd59;
	ld.global.f32 	%f320, [%rd60];
	sub.f32 	%f321, %f319, %f320;
	fma.rn.f32 	%f322, %f321, %f321, %f896;
	add.s64 	%rd61, %rd2, %rd57;
	ld.global.f32 	%f323, [%rd61];
	add.s64 	%rd62, %rd1, %rd59;
	ld.global.f32 	%f324, [%rd62];
	sub.f32 	%f325, %f323, %f324;
	fma.rn.f32 	%f326, %f325, %f325, %f322;
	ld.global.f32 	%f327, [%rd58+4];
	ld.global.f32 	%f328, [%rd60+4];
	sub.f32 	%f329, %f327, %f328;
	fma.rn.f32 	%f330, %f329, %f329, %f326;
	ld.global.f32 	%f331, [%rd61+4];
	ld.global.f32 	%f332, [%rd62+4];
	sub.f32 	%f333, %f331, %f332;
	fma.rn.f32 	%f334, %f333, %f333, %f330;
	ld.global.f32 	%f335, [%rd58+8];
	ld.global.f32 	%f336, [%rd60+8];
	sub.f32 	%f337, %f335, %f336;
	fma.rn.f32 	%f338, %f337, %f337, %f334;
	ld.global.f32 	%f339, [%rd61+8];
	ld.global.f32 	%f340, [%rd62+8];
	sub.f32 	%f341, %f339, %f340;
	fma.rn.f32 	%f342, %f341, %f341, %f338;
	ld.global.f32 	%f343, [%rd58+12];
	ld.global.f32 	%f344, [%rd60+12];
	sub.f32 	%f345, %f343, %f344;
	fma.rn.f32 	%f346, %f345, %f345, %f342;
	ld.global.f32 	%f347, [%rd61+12];
	ld.global.f32 	%f348, [%rd62+12];
	sub.f32 	%f349, %f347, %f348;
	fma.rn.f32 	%f896, %f349, %f349, %f346;
	add.s32 	%r737, %r737, 4;
$L__BB2_47:
	setp.eq.s32 	%p230, %r61, 0;
	@%p230 bra 	$L__BB2_52;
	setp.eq.s32 	%p231, %r62, 0;
	@%p231 bra 	$L__BB2_50;
	add.s32 	%r433, %r737, %r87;
	mul.wide.s32 	%rd63, %r433, 4;
	add.s64 	%rd64, %rd4, %rd63;
	ld.global.f32 	%f351, [%rd64];
	add.s32 	%r434, %r737, %r88;
	mul.wide.s32 	%rd65, %r434, 4;
	add.s64 	%rd66, %rd3, %rd65;
	ld.global.f32 	%f352, [%rd66];
	sub.f32 	%f353, %f351, %f352;
	fma.rn.f32 	%f354, %f353, %f353, %f896;
	add.s64 	%rd67, %rd2, %rd63;
	ld.global.f32 	%f355, [%rd67];
	add.s64 	%rd68, %rd1, %rd65;
	ld.global.f32 	%f356, [%rd68];
	sub.f32 	%f357, %f355, %f356;
	fma.rn.f32 	%f358, %f357, %f357, %f354;
	ld.global.f32 	%f359, [%rd64+4];
	ld.global.f32 	%f360, [%rd66+4];
	sub.f32 	%f361, %f359, %f360;
	fma.rn.f32 	%f362, %f361, %f361, %f358;
	ld.global.f32 	%f363, [%rd67+4];
	ld.global.f32 	%f364, [%rd68+4];
	sub.f32 	%f365, %f363, %f364;
	fma.rn.f32 	%f896, %f365, %f365, %f362;
	add.s32 	%r737, %r737, 2;
$L__BB2_50:
	setp.eq.s32 	%p232, %r68, 0;
	@%p232 bra 	$L__BB2_52;
	add.s32 	%r435, %r737, %r87;
	mul.wide.s32 	%rd69, %r435, 4;
	add.s64 	%rd70, %rd4, %rd69;
	ld.global.f32 	%f366, [%rd70];
	add.s32 	%r436, %r737, %r88;
	mul.wide.s32 	%rd71, %r436, 4;
	add.s64 	%rd72, %rd3, %rd71;
	ld.global.f32 	%f367, [%rd72];
	sub.f32 	%f368, %f366, %f367;
	fma.rn.f32 	%f369, %f368, %f368, %f896;
	add.s64 	%rd73, %rd2, %rd69;
	ld.global.f32 	%f370, [%rd73];
	add.s64 	%rd74, %rd1, %rd71;
	ld.global.f32 	%f371, [%rd74];
	sub.f32 	%f372, %f370, %f371;
	fma.rn.f32 	%f896, %f372, %f372, %f369;
$L__BB2_52:
	add.s32 	%r748, %r748, 1;
	bra.uni 	$L__BB2_39;
$L__BB2_53:
	add.s32 	%r74, %r71, 1;
	mov.b32 	%r748, 0;
	mov.u32 	%r739, %r5;
$L__BB2_54:
	cvt.u32.u64 	%r391, %rd5;
	setp.eq.s32 	%p136, %r63, 0;
	add.s32 	%r392, %r739, %r391;
	add.s32 	%r393, %r739, %r73;
	setp.gt.s32 	%p137, %r392, 0;
	setp.lt.s32 	%p138, %r392, %r289;
	and.pred  	%p7, %p137, %p138;
	setp.gt.s32 	%p139, %r393, 0;
	setp.lt.s32 	%p140, %r393, %r289;
	and.pred  	%p8, %p139, %p140;
	mov.u32 	%r741, %r5;
	@%p136 bra 	$L__BB2_58;
	setp.eq.s32 	%p141, %r63, 1;
	add.s32 	%r394, %r5, %r1;
	setp.gt.s32 	%p142, %r394, 0;
	setp.lt.s32 	%p143, %r394, %r290;
	and.pred  	%p144, %p142, %p143;
	and.pred  	%p145, %p144, %p7;
	add.s32 	%r395, %r5, %r71;
	setp.gt.s32 	%p146, %r395, 0;
	setp.lt.s32 	%p147, %r395, %r290;
	and.pred  	%p148, %p146, %p147;
	and.pred  	%p150, %p145, %p148;
	and.pred  	%p151, %p150, %p8;
	selp.u32 	%r396, 1, 0, %p151;
	add.s32 	%r748, %r748, %r396;
	mov.u32 	%r741, %r64;
	@%p141 bra 	$L__BB2_58;
	setp.eq.s32 	%p152, %r63, 2;
	setp.lt.u32 	%p153, %r394, 2147483647;
	add.s32 	%r398, %r394, 1;
	setp.lt.s32 	%p154, %r398, %r290;
	and.pred  	%p155, %p153, %p154;
	and.pred  	%p156, %p155, %p7;
	add.s32 	%r399, %r5, %r71;
	setp.lt.u32 	%p157, %r399, 2147483647;
	add.s32 	%r400, %r399, 1;
	setp.lt.s32 	%p158, %r400, %r290;
	and.pred  	%p159, %p157, %p158;
	and.pred  	%p161, %p156, %p159;
	and.pred  	%p162, %p161, %p8;
	selp.u32 	%r401, 1, 0, %p162;
	add.s32 	%r748, %r748, %r401;
	mov.u32 	%r741, %r65;
	@%p152 bra 	$L__BB2_58;
	add.s32 	%r403, %r394, 2;
	setp.gt.s32 	%p163, %r403, 0;
	setp.lt.s32 	%p164, %r403, %r290;
	and.pred  	%p165, %p163, %p164;
	and.pred  	%p166, %p165, %p7;
	add.s32 	%r404, %r5, %r71;
	add.s32 	%r405, %r404, 2;
	setp.gt.s32 	%p167, %r405, 0;
	setp.lt.s32 	%p168, %r405, %r290;
	and.pred  	%p169, %p167, %p168;
	and.pred  	%p171, %p166, %p169;
	and.pred  	%p172, %p171, %p8;
	selp.u32 	%r406, 1, 0, %p172;
	add.s32 	%r748, %r748, %r406;
	mov.u32 	%r741, %r66;
$L__BB2_58:
	setp.lt.u32 	%p173, %r57, 3;
	@%p173 bra 	$L__BB2_61;
	sub.s32 	%r746, %r741, %r6;
	add.s32 	%r745, %r74, %r741;
	add.s32 	%r407, %r1, %r741;
	add.s32 	%r744, %r407, 1;
$L__BB2_60:
	add.s32 	%r408, %r744, -1;
	add.s32 	%r409, %r745, -1;
	setp.gt.s32 	%p174, %r408, 0;
	setp.lt.s32 	%p175, %r408, %r290;
	and.pred  	%p176, %p174, %p175;
	and.pred  	%p177, %p176, %p7;
	setp.gt.s32 	%p178, %r409, 0;
	setp.lt.s32 	%p179, %r409, %r290;
	and.pred  	%p180, %p178, %p179;
	and.pred  	%p181, %p177, %p180;
	and.pred  	%p182, %p181, %p8;
	selp.u32 	%r410, 1, 0, %p182;
	add.s32 	%r411, %r748, %r410;
	add.s32 	%r412, %r744, 2;
	add.s32 	%r413, %r745, 2;
	setp.lt.u32 	%p183, %r408, 2147483647;
	setp.lt.s32 	%p184, %r744, %r290;
	and.pred  	%p185, %p183, %p184;
	and.pred  	%p186, %p185, %p7;
	setp.lt.u32 	%p187, %r409, 2147483647;
	setp.lt.s32 	%p188, %r745, %r290;
	and.pred  	%p189, %p187, %p188;
	and.pred  	%p190, %p186, %p189;
	and.pred  	%p191, %p190, %p8;
	selp.u32 	%r414, 1, 0, %p191;
	add.s32 	%r415, %r411, %r414;
	add.s32 	%r416, %r744, 1;
	add.s32 	%r417, %r745, 1;
	setp.gt.s32 	%p192, %r416, 0;
	setp.lt.s32 	%p193, %r416, %r290;
	and.pred  	%p194, %p192, %p193;
	and.pred  	%p195, %p194, %p7;
	setp.gt.s32 	%p196, %r417, 0;
	setp.lt.s32 	%p197, %r417, %r290;
	and.pred  	%p198, %p196, %p197;
	and.pred  	%p199, %p195, %p198;
	and.pred  	%p200, %p199, %p8;
	selp.u32 	%r418, 1, 0, %p200;
	add.s32 	%r419, %r415, %r418;
	setp.gt.s32 	%p201, %r412, 0;
	setp.lt.s32 	%p202, %r412, %r290;
	and.pred  	%p203, %p201, %p202;
	and.pred  	%p204, %p203, %p7;
	setp.gt.s32 	%p205, %r413, 0;
	setp.lt.s32 	%p206, %r413, %r290;
	and.pred  	%p207, %p205, %p206;
	and.pred  	%p208, %p204, %p207;
	and.pred  	%p209, %p208, %p8;
	selp.u32 	%r420, 1, 0, %p209;
	add.s32 	%r748, %r419, %r420;
	add.s32 	%r746, %r746, 4;
	add.s32 	%r745, %r745, 4;
	add.s32 	%r744, %r744, 4;
	setp.ne.s32 	%p210, %r746, 1;
	@%p210 bra 	$L__BB2_60;
$L__BB2_61:
	add.s32 	%r116, %r739, 1;
	setp.ne.s32 	%p211, %r739, %r6;
	mov.f32 	%f896, 0f00000000;
	mov.u32 	%r739, %r116;
	@%p211 bra 	$L__BB2_54;
$L__BB2_62:
	cvt.rn.f32.s32 	%f898, %r748;
$L__BB2_63:
	div.rn.f32 	%f373, %f896, %f898;
	setp.lt.f32 	%p235, %f373, %f915;
	selp.b32 	%r769, %r73, %r72, %p235;
	selp.f32 	%f915, %f373, %f915, %p235;
$L__BB2_64:
	cvt.u32.u64 	%r437, %rd5;
	add.s32 	%r438, %r729, %r437;
	setp.ge.s32 	%p236, %r438, %r289;
	@%p236 bra 	$L__BB2_95;
	sub.s32 	%r120, %r72, %r729;
	setp.lt.s32 	%p237, %r120, 0;
	@%p237 bra 	$L__BB2_95;
	setp.lt.s32 	%p238, %r6, %r5;
	mov.f32 	%f913, 0f00000000;
	mov.f32 	%f911, %f913;
	@%p238 bra 	$L__BB2_94;
	mov.b32 	%r767, 0;
	setp.lt.s32 	%p239, %r291, 1;
	@%p239 bra 	$L__BB2_85;
	mov.f32 	%f911, 0f00000000;
	mov.u32 	%r751, %r5;
$L__BB2_69:
	cvt.u32.u64 	%r473, %rd5;
	add.s32 	%r474, %r751, %r473;
	add.s32 	%r475, %r751, %r120;
	setp.gt.s32 	%p320, %r474, 0;
	setp.lt.s32 	%p321, %r474, %r289;
	and.pred  	%p9, %p320, %p321;
	setp.gt.s32 	%p322, %r475, 0;
	setp.lt.s32 	%p323, %r475, %r289;
	and.pred  	%p10, %p322, %p323;
	mul.lo.s32 	%r123, %r474, %r290;
	mul.lo.s32 	%r124, %r475, %r290;
	mov.u32 	%r753, %r5;
$L__BB2_70:
	add.s32 	%r127, %r753, %r1;
	add.s32 	%r128, %r753, %r71;
	setp.gt.s32 	%p324, %r127, 0;
	setp.lt.s32 	%p325, %r127, %r290;
	and.pred  	%p326, %p324, %p325;
	and.pred  	%p327, %p326, %p9;
	setp.gt.s32 	%p328, %r128, 0;
	setp.lt.s32 	%p329, %r128, %r290;
	and.pred  	%p330, %p328, %p329;
	and.pred  	%p332, %p327, %p330;
	and.pred  	%p333, %p332, %p10;
	@%p333 bra 	$L__BB2_73;
$L__BB2_71:
	add.s32 	%r132, %r753, 1;
	setp.eq.s32 	%p341, %r753, %r6;
	mov.u32 	%r753, %r132;
	@%p341 bra 	$L__BB2_72;
	bra.uni 	$L__BB2_70;
$L__BB2_72:
	add.s32 	%r141, %r751, 1;
	setp.eq.s32 	%p342, %r751, %r6;
	mov.u32 	%r751, %r141;
	@%p342 bra 	$L__BB2_93;
	bra.uni 	$L__BB2_69;
$L__BB2_73:
	setp.lt.u32 	%p334, %r58, 7;
	add.s32 	%r477, %r127, %r123;
	mul.lo.s32 	%r133, %r477, %r291;
	add.s32 	%r478, %r128, %r124;
	mul.lo.s32 	%r134, %r478, %r291;
	mov.b32 	%r758, 0;
	@%p334 bra 	$L__BB2_76;
	mov.b32 	%r755, 0;
$L__BB2_75:
	.pragma "nounroll";
	add.s32 	%r480, %r755, %r133;
	mul.wide.s32 	%rd75, %r480, 4;
	add.s64 	%rd76, %rd4, %rd75;
	ld.global.f32 	%f378, [%rd76];
	add.s32 	%r481, %r755, %r134;
	mul.wide.s32 	%rd77, %r481, 4;
	add.s64 	%rd78, %rd3, %rd77;
	ld.global.f32 	%f379, [%rd78];
	sub.f32 	%f380, %f378, %f379;
	fma.rn.f32 	%f381, %f380, %f380, %f911;
	add.s64 	%rd79, %rd2, %rd75;
	ld.global.f32 	%f382, [%rd79];
	add.s64 	%rd80, %rd1, %rd77;
	ld.global.f32 	%f383, [%rd80];
	sub.f32 	%f384, %f382, %f383;
	fma.rn.f32 	%f385, %f384, %f384, %f381;
	ld.global.f32 	%f386, [%rd76+4];
	ld.global.f32 	%f387, [%rd78+4];
	sub.f32 	%f388, %f386, %f387;
	fma.rn.f32 	%f389, %f388, %f388, %f385;
	ld.global.f32 	%f390, [%rd79+4];
	ld.global.f32 	%f391, [%rd80+4];
	sub.f32 	%f392, %f390, %f391;
	fma.rn.f32 	%f393, %f392, %f392, %f389;
	ld.global.f32 	%f394, [%rd76+8];
	ld.global.f32 	%f395, [%rd78+8];
	sub.f32 	%f396, %f394, %f395;
	fma.rn.f32 	%f397, %f396, %f396, %f393;
	ld.global.f32 	%f398, [%rd79+8];
	ld.global.f32 	%f399, [%rd80+8];
	sub.f32 	%f400, %f398, %f399;
	fma.rn.f32 	%f401, %f400, %f400, %f397;
	ld.global.f32 	%f402, [%rd76+12];
	ld.global.f32 	%f403, [%rd78+12];
	sub.f32 	%f404, %f402, %f403;
	fma.rn.f32 	%f405, %f404, %f404, %f401;
	ld.global.f32 	%f406, [%rd79+12];
	ld.global.f32 	%f407, [%rd80+12];
	sub.f32 	%f408, %f406, %f407;
	fma.rn.f32 	%f409, %f408, %f408, %f405;
	ld.global.f32 	%f410, [%rd76+16];
	ld.global.f32 	%f411, [%rd78+16];
	sub.f32 	%f412, %f410, %f411;
	fma.rn.f32 	%f413, %f412, %f412, %f409;
	ld.global.f32 	%f414, [%rd79+16];
	ld.global.f32 	%f415, [%rd80+16];
	sub.f32 	%f416, %f414, %f415;
	fma.rn.f32 	%f417, %f416, %f416, %f413;
	ld.global.f32 	%f418, [%rd76+20];
	ld.global.f32 	%f419, [%rd78+20];
	sub.f32 	%f420, %f418, %f419;
	fma.rn.f32 	%f421, %f420, %f420, %f417;
	ld.global.f32 	%f422, [%rd79+20];
	ld.global.f32 	%f423, [%rd80+20];
	sub.f32 	%f424, %f422, %f423;
	fma.rn.f32 	%f425, %f424, %f424, %f421;
	ld.global.f32 	%f426, [%rd76+24];
	ld.global.f32 	%f427, [%rd78+24];
	sub.f32 	%f428, %f426, %f427;
	fma.rn.f32 	%f429, %f428, %f428, %f425;
	ld.global.f32 	%f430, [%rd79+24];
	ld.global.f32 	%f431, [%rd80+24];
	sub.f32 	%f432, %f430, %f431;
	fma.rn.f32 	%f433, %f432, %f432, %f429;
	ld.global.f32 	%f434, [%rd76+28];
	ld.global.f32 	%f435, [%rd78+28];
	sub.f32 	%f436, %f434, %f435;
	fma.rn.f32 	%f437, %f436, %f436, %f433;
	ld.global.f32 	%f438, [%rd79+28];
	ld.global.f32 	%f439, [%rd80+28];
	sub.f32 	%f440, %f438, %f439;
	fma.rn.f32 	%f911, %f440, %f440, %f437;
	add.s32 	%r755, %r755, 8;
	setp.eq.s32 	%p335, %r755, %r67;
	mov.u32 	%r758, %r67;
	@%p335 bra 	$L__BB2_76;
	bra.uni 	$L__BB2_75;
$L__BB2_76:
	setp.eq.s32 	%p336, %r59, 0;
	@%p336 bra 	$L__BB2_84;
	setp.lt.u32 	%p337, %r60, 3;
	@%p337 bra 	$L__BB2_79;
	add.s32 	%r482, %r758, %r133;
	mul.wide.s32 	%rd81, %r482, 4;
	add.s64 	%rd82, %rd4, %rd81;
	ld.global.f32 	%f442, [%rd82];
	add.s32 	%r483, %r758, %r134;
	mul.wide.s32 	%rd83, %r483, 4;
	add.s64 	%rd84, %rd3, %rd83;
	ld.global.f32 	%f443, [%rd84];
	sub.f32 	%f444, %f442, %f443;
	fma.rn.f32 	%f445, %f444, %f444, %f911;
	add.s64 	%rd85, %rd2, %rd81;
	ld.global.f32 	%f446, [%rd85];
	add.s64 	%rd86, %rd1, %rd83;
	ld.global.f32 	%f447, [%rd86];
	sub.f32 	%f448, %f446, %f447;
	fma.rn.f32 	%f449, %f448, %f448, %f445;
	ld.global.f32 	%f450, [%rd82+4];
	ld.global.f32 	%f451, [%rd84+4];
	sub.f32 	%f452, %f450, %f451;
	fma.rn.f32 	%f453, %f452, %f452, %f449;
	ld.global.f32 	%f454, [%rd85+4];
	ld.global.f32 	%f455, [%rd86+4];
	sub.f32 	%f456, %f454, %f455;
	fma.rn.f32 	%f457, %f456, %f456, %f453;
	ld.global.f32 	%f458, [%rd82+8];
	ld.global.f32 	%f459, [%rd84+8];
	sub.f32 	%f460, %f458, %f459;
	fma.rn.f32 	%f461, %f460, %f460, %f457;
	ld.global.f32 	%f462, [%rd85+8];
	ld.global.f32 	%f463, [%rd86+8];
	sub.f32 	%f464, %f462, %f463;
	fma.rn.f32 	%f465, %f464, %f464, %f461;
	ld.global.f32 	%f466, [%rd82+12];
	ld.global.f32 	%f467, [%rd84+12];
	sub.f32 	%f468, %f466, %f467;
	fma.rn.f32 	%f469, %f468, %f468, %f465;
	ld.global.f32 	%f470, [%rd85+12];
	ld.global.f32 	%f471, [%rd86+12];
	sub.f32 	%f472, %f470, %f471;
	fma.rn.f32 	%f911, %f472, %f472, %f469;
	add.s32 	%r758, %r758, 4;
$L__BB2_79:
	setp.eq.s32 	%p338, %r61, 0;
	@%p338 bra 	$L__BB2_84;
	setp.eq.s32 	%p339, %r62, 0;
	@%p339 bra 	$L__BB2_82;
	add.s32 	%r484, %r758, %r133;
	mul.wide.s32 	%rd87, %r484, 4;
	add.s64 	%rd88, %rd4, %rd87;
	ld.global.f32 	%f474, [%rd88];
	add.s32 	%r485, %r758, %r134;
	mul.wide.s32 	%rd89, %r485, 4;
	add.s64 	%rd90, %rd3, %rd89;
	ld.global.f32 	%f475, [%rd90];
	sub.f32 	%f476, %f474, %f475;
	fma.rn.f32 	%f477, %f476, %f476, %f911;
	add.s64 	%rd91, %rd2, %rd87;
	ld.global.f32 	%f478, [%rd91];
	add.s64 	%rd92, %rd1, %rd89;
	ld.global.f32 	%f479, [%rd92];
	sub.f32 	%f480, %f478, %f479;
	fma.rn.f32 	%f481, %f480, %f480, %f477;
	ld.global.f32 	%f482, [%rd88+4];
	ld.global.f32 	%f483, [%rd90+4];
	sub.f32 	%f484, %f482, %f483;
	fma.rn.f32 	%f485, %f484, %f484, %f481;
	ld.global.f32 	%f486, [%rd91+4];
	ld.global.f32 	%f487, [%rd92+4];
	sub.f32 	%f488, %f486, %f487;
	fma.rn.f32 	%f911, %f488, %f488, %f485;
	add.s32 	%r758, %r758, 2;
$L__BB2_82:
	setp.eq.s32 	%p340, %r68, 0;
	@%p340 bra 	$L__BB2_84;
	add.s32 	%r486, %r758, %r133;
	mul.wide.s32 	%rd93, %r486, 4;
	add.s64 	%rd94, %rd4, %rd93;
	ld.global.f32 	%f489, [%rd94];
	add.s32 	%r487, %r758, %r134;
	mul.wide.s32 	%rd95, %r487, 4;
	add.s64 	%rd96, %rd3, %rd95;
	ld.global.f32 	%f490, [%rd96];
	sub.f32 	%f491, %f489, %f490;
	fma.rn.f32 	%f492, %f491, %f491, %f911;
	add.s64 	%rd97, %rd2, %rd93;
	ld.global.f32 	%f493, [%rd97];
	add.s64 	%rd98, %rd1, %rd95;
	ld.global.f32 	%f494, [%rd98];
	sub.f32 	%f495, %f493, %f494;
	fma.rn.f32 	%f911, %f495, %f495, %f492;
$L__BB2_84:
	add.s32 	%r767, %r767, 1;
	bra.uni 	$L__BB2_71;
$L__BB2_85:
	mov.u32 	%r760, %r5;
$L__BB2_86:
	cvt.u32.u64 	%r441, %rd5;
	setp.eq.s32 	%p240, %r63, 0;
	add.s32 	%r442, %r760, %r441;
	add.s32 	%r443, %r760, %r120;
	setp.gt.s32 	%p241, %r442, 0;
	setp.lt.s32 	%p242, %r442, %r289;
	and.pred  	%p11, %p241, %p242;
	setp.gt.s32 	%p243, %r443, 0;
	setp.lt.s32 	%p244, %r443, %r289;
	and.pred  	%p12, %p243, %p244;
	mov.u32 	%r762, %r5;
	@%p240 bra 	$L__BB2_90;
	setp.eq.s32 	%p245, %r63, 1;
	add.s32 	%r444, %r5, %r1;
	setp.gt.s32 	%p246, %r444, 0;
	setp.lt.s32 	%p247, %r444, %r290;
	and.pred  	%p248, %p246, %p247;
	and.pred  	%p249, %p248, %p11;
	add.s32 	%r445, %r5, %r71;
	setp.gt.s32 	%p250, %r445, 0;
	setp.lt.s32 	%p251, %r445, %r290;
	and.pred  	%p252, %p250, %p251;
	and.pred  	%p254, %p249, %p252;
	and.pred  	%p255, %p254, %p12;
	selp.u32 	%r446, 1, 0, %p255;
	add.s32 	%r767, %r767, %r446;
	mov.u32 	%r762, %r64;
	@%p245 bra 	$L__BB2_90;
	setp.eq.s32 	%p256, %r63, 2;
	setp.lt.u32 	%p257, %r444, 2147483647;
	add.s32 	%r448, %r444, 1;
	setp.lt.s32 	%p258, %r448, %r290;
	and.pred  	%p259, %p257, %p258;
	and.pred  	%p260, %p259, %p11;
	add.s32 	%r449, %r5, %r71;
	setp.lt.u32 	%p261, %r449, 2147483647;
	add.s32 	%r450, %r449, 1;
	setp.lt.s32 	%p262, %r450, %r290;
	and.pred  	%p263, %p261, %p262;
	and.pred  	%p265, %p260, %p263;
	and.pred  	%p266, %p265, %p12;
	selp.u32 	%r451, 1, 0, %p266;
	add.s32 	%r767, %r767, %r451;
	mov.u32 	%r762, %r65;
	@%p256 bra 	$L__BB2_90;
	add.s32 	%r453, %r444, 2;
	setp.gt.s32 	%p267, %r453, 0;
	setp.lt.s32 	%p268, %r453, %r290;
	and.pred  	%p269, %p267, %p268;
	and.pred  	%p270, %p269, %p11;
	add.s32 	%r454, %r5, %r71;
	add.s32 	%r455, %r454, 2;
	setp.gt.s32 	%p271, %r455, 0;
	setp.lt.s32 	%p272, %r455, %r290;
	and.pred  	%p273, %p271, %p272;
	and.pred  	%p275, %p270, %p273;
	and.pred  	%p276, %p275, %p12;
	selp.u32 	%r456, 1, 0, %p276;
	add.s32 	%r767, %r767, %r456;
	mov.u32 	%r762, %r66;
$L__BB2_90:
	setp.lt.u32 	%p277, %r57, 3;
	@%p277 bra 	$L__BB2_92;
$L__BB2_91:
	add.s32 	%r457, %r762, %r1;
	add.s32 	%r458, %r762, %r71;
	setp.gt.s32 	%p278, %r457, 0;
	setp.lt.s32 	%p279, %r457, %r290;
	and.pred  	%p280, %p278, %p279;
	and.pred  	%p281, %p280, %p11;
	setp.gt.s32 	%p282, %r458, 0;
	setp.lt.s32 	%p283, %r458, %r290;
	and.pred  	%p284, %p282, %p283;
	and.pred  	%p286, %p281, %p284;
	and.pred  	%p287, %p286, %p12;
	selp.u32 	%r459, 1, 0, %p287;
	add.s32 	%r460, %r767, %r459;
	add.s32 	%r461, %r457, 1;
	add.s32 	%r462, %r458, 1;
	setp.lt.u32 	%p288, %r457, 2147483647;
	setp.lt.s32 	%p289, %r461, %r290;
	and.pred  	%p290, %p288, %p289;
	and.pred  	%p291, %p290, %p11;
	setp.lt.u32 	%p292, %r458, 2147483647;
	setp.lt.s32 	%p293, %r462, %r290;
	and.pred  	%p294, %p292, %p293;
	and.pred  	%p296, %p291, %p294;
	and.pred  	%p297, %p296, %p12;
	selp.u32 	%r463, 1, 0, %p297;
	add.s32 	%r464, %r460, %r463;
	add.s32 	%r465, %r457, 2;
	add.s32 	%r466, %r458, 2;
	setp.gt.s32 	%p298, %r465, 0;
	setp.lt.s32 	%p299, %r465, %r290;
	and.pred  	%p300, %p298, %p299;
	and.pred  	%p301, %p300, %p11;
	setp.gt.s32 	%p302, %r466, 0;
	setp.lt.s32 	%p303, %r466, %r290;
	and.pred  	%p304, %p302, %p303;
	and.pred  	%p306, %p301, %p304;
	and.pred  	%p307, %p306, %p12;
	selp.u32 	%r467, 1, 0, %p307;
	add.s32 	%r468, %r464, %r467;
	add.s32 	%r469, %r457, 3;
	add.s32 	%r470, %r458, 3;
	setp.gt.s32 	%p308, %r469, 0;
	setp.lt.s32 	%p309, %r469, %r290;
	and.pred  	%p310, %p308, %p309;
	and.pred  	%p311, %p310, %p11;
	setp.gt.s32 	%p312, %r470, 0;
	setp.lt.s32 	%p313, %r470, %r290;
	and.pred  	%p314, %p312, %p313;
	and.pred  	%p316, %p311, %p314;
	and.pred  	%p317, %p316, %p12;
	selp.u32 	%r471, 1, 0, %p317;
	add.s32 	%r767, %r468, %r471;
	add.s32 	%r762, %r762, 4;
	setp.ne.s32 	%p318, %r762, %r56;
	@%p318 bra 	$L__BB2_91;
$L__BB2_92:
	add.s32 	%r155, %r760, 1;
	setp.ne.s32 	%p319, %r760, %r6;
	mov.f32 	%f911, 0f00000000;
	mov.u32 	%r760, %r155;
	@%p319 bra 	$L__BB2_86;
$L__BB2_93:
	cvt.rn.f32.s32 	%f913, %r767;
$L__BB2_94:
	div.rn.f32 	%f496, %f911, %f913;
	setp.lt.f32 	%p343, %f496, %f915;
	selp.b32 	%r769, %r120, %r769, %p343;
	selp.f32 	%f915, %f496, %f915, %p343;
$L__BB2_95:
	setp.lt.u32 	%p344, %r1, %r729;
	mov.u32 	%r831, %r71;
	@%p344 bra 	$L__BB2_126;
	add.s32 	%r159, %r71, %r729;
	setp.ge.s32 	%p345, %r159, %r290;
	@%p345 bra 	$L__BB2_126;
	setp.lt.s32 	%p346, %r6, %r5;
	mov.f32 	%f928, 0f00000000;
	mov.f32 	%f926, %f928;
	@%p346 bra 	$L__BB2_125;
	mov.b32 	%r786, 0;
	setp.lt.s32 	%p347, %r291, 1;
	@%p347 bra 	$L__BB2_116;
	mov.f32 	%f926, 0f00000000;
	mov.u32 	%r770, %r5;
$L__BB2_100:
	cvt.u32.u64 	%r522, %rd5;
	add.s32 	%r523, %r770, %r522;
	add.s32 	%r524, %r770, %r72;
	setp.gt.s32 	%p428, %r523, 0;
	setp.lt.s32 	%p429, %r523, %r289;
	and.pred  	%p13, %p428, %p429;
	setp.gt.s32 	%p430, %r524, 0;
	setp.lt.s32 	%p431, %r524, %r289;
	and.pred  	%p14, %p430, %p431;
	mul.lo.s32 	%r162, %r523, %r290;
	mul.lo.s32 	%r163, %r524, %r290;
	mov.u32 	%r772, %r5;
$L__BB2_101:
	add.s32 	%r166, %r772, %r1;
	add.s32 	%r167, %r772, %r159;
	setp.gt.s32 	%p432, %r166, 0;
	setp.lt.s32 	%p433, %r166, %r290;
	and.pred  	%p434, %p432, %p433;
	and.pred  	%p435, %p434, %p13;
	setp.gt.s32 	%p436, %r167, 0;
	setp.lt.s32 	%p437, %r167, %r290;
	and.pred  	%p438, %p436, %p437;
	and.pred  	%p440, %p435, %p438;
	and.pred  	%p441, %p440, %p14;
	@%p441 bra 	$L__BB2_104;
$L__BB2_102:
	add.s32 	%r171, %r772, 1;
	setp.eq.s32 	%p449, %r772, %r6;
	mov.u32 	%r772, %r171;
	@%p449 bra 	$L__BB2_103;
	bra.uni 	$L__BB2_101;
$L__BB2_103:
	add.s32 	%r180, %r770, 1;
	setp.eq.s32 	%p450, %r770, %r6;
	mov.u32 	%r770, %r180;
	@%p450 bra 	$L__BB2_124;
	bra.uni 	$L__BB2_100;
$L__BB2_104:
	setp.lt.u32 	%p442, %r58, 7;
	add.s32 	%r526, %r166, %r162;
	mul.lo.s32 	%r172, %r526, %r291;
	add.s32 	%r527, %r167, %r163;
	mul.lo.s32 	%r173, %r527, %r291;
	mov.b32 	%r777, 0;
	@%p442 bra 	$L__BB2_107;
	mov.b32 	%r774, 0;
$L__BB2_106:
	.pragma "nounroll";
	add.s32 	%r529, %r774, %r172;
	mul.wide.s32 	%rd99, %r529, 4;
	add.s64 	%rd100, %rd4, %rd99;
	ld.global.f32 	%f501, [%rd100];
	add.s32 	%r530, %r774, %r173;
	mul.wide.s32 	%rd101, %r530, 4;
	add.s64 	%rd102, %rd3, %rd101;
	ld.global.f32 	%f502, [%rd102];
	sub.f32 	%f503, %f501, %f502;
	fma.rn.f32 	%f504, %f503, %f503, %f926;
	add.s64 	%rd103, %rd2, %rd99;
	ld.global.f32 	%f505, [%rd103];
	add.s64 	%rd104, %rd1, %rd101;
	ld.global.f32 	%f506, [%rd104];
	sub.f32 	%f507, %f505, %f506;
	fma.rn.f32 	%f508, %f507, %f507, %f504;
	ld.global.f32 	%f509, [%rd100+4];
	ld.global.f32 	%f510, [%rd102+4];
	sub.f32 	%f511, %f509, %f510;
	fma.rn.f32 	%f512, %f511, %f511, %f508;
	ld.global.f32 	%f513, [%rd103+4];
	ld.global.f32 	%f514, [%rd104+4];
	sub.f32 	%f515, %f513, %f514;
	fma.rn.f32 	%f516, %f515, %f515, %f512;
	ld.global.f32 	%f517, [%rd100+8];
	ld.global.f32 	%f518, [%rd102+8];
	sub.f32 	%f519, %f517, %f518;
	fma.rn.f32 	%f520, %f519, %f519, %f516;
	ld.global.f32 	%f521, [%rd103+8];
	ld.global.f32 	%f522, [%rd104+8];
	sub.f32 	%f523, %f521, %f522;
	fma.rn.f32 	%f524, %f523, %f523, %f520;
	ld.global.f32 	%f525, [%rd100+12];
	ld.global.f32 	%f526, [%rd102+12];
	sub.f32 	%f527, %f525, %f526;
	fma.rn.f32 	%f528, %f527, %f527, %f524;
	ld.global.f32 	%f529, [%rd103+12];
	ld.global.f32 	%f530, [%rd104+12];
	sub.f32 	%f531, %f529, %f530;
	fma.rn.f32 	%f532, %f531, %f531, %f528;
	ld.global.f32 	%f533, [%rd100+16];
	ld.global.f32 	%f534, [%rd102+16];
	sub.f32 	%f535, %f533, %f534;
	fma.rn.f32 	%f536, %f535, %f535, %f532;
	ld.global.f32 	%f537, [%rd103+16];
	ld.global.f32 	%f538, [%rd104+16];
	sub.f32 	%f539, %f537, %f538;
	fma.rn.f32 	%f540, %f539, %f539, %f536;
	ld.global.f32 	%f541, [%rd100+20];
	ld.global.f32 	%f542, [%rd102+20];
	sub.f32 	%f543, %f541, %f542;
	fma.rn.f32 	%f544, %f543, %f543, %f540;
	ld.global.f32 	%f545, [%rd103+20];
	ld.global.f32 	%f546, [%rd104+20];
	sub.f32 	%f547, %f545, %f546;
	fma.rn.f32 	%f548, %f547, %f547, %f544;
	ld.global.f32 	%f549, [%rd100+24];
	ld.global.f32 	%f550, [%rd102+24];
	sub.f32 	%f551, %f549, %f550;
	fma.rn.f32 	%f552, %f551, %f551, %f548;
	ld.global.f32 	%f553, [%rd103+24];
	ld.global.f32 	%f554, [%rd104+24];
	sub.f32 	%f555, %f553, %f554;
	fma.rn.f32 	%f556, %f555, %f555, %f552;
	ld.global.f32 	%f557, [%rd100+28];
	ld.global.f32 	%f558, [%rd102+28];
	sub.f32 	%f559, %f557, %f558;
	fma.rn.f32 	%f560, %f559, %f559, %f556;
	ld.global.f32 	%f561, [%rd103+28];
	ld.global.f32 	%f562, [%rd104+28];
	sub.f32 	%f563, %f561, %f562;
	fma.rn.f32 	%f926, %f563, %f563, %f560;
	add.s32 	%r774, %r774, 8;
	setp.eq.s32 	%p443, %r774, %r67;
	mov.u32 	%r777, %r67;
	@%p443 bra 	$L__BB2_107;
	bra.uni 	$L__BB2_106;
$L__BB2_107:
	setp.eq.s32 	%p444, %r59, 0;
	@%p444 bra 	$L__BB2_115;
	setp.lt.u32 	%p445, %r60, 3;
	@%p445 bra 	$L__BB2_110;
	add.s32 	%r531, %r777, %r172;
	mul.wide.s32 	%rd105, %r531, 4;
	add.s64 	%rd106, %rd4, %rd105;
	ld.global.f32 	%f565, [%rd106];
	add.s32 	%r532, %r777, %r173;
	mul.wide.s32 	%rd107, %r532, 4;
	add.s64 	%rd108, %rd3, %rd107;
	ld.global.f32 	%f566, [%rd108];
	sub.f32 	%f567, %f565, %f566;
	fma.rn.f32 	%f568, %f567, %f567, %f926;
	add.s64 	%rd109, %rd2, %rd105;
	ld.global.f32 	%f569, [%rd109];
	add.s64 	%rd110, %rd1, %rd107;
	ld.global.f32 	%f570, [%rd110];
	sub.f32 	%f571, %f569, %f570;
	fma.rn.f32 	%f572, %f571, %f571, %f568;
	ld.global.f32 	%f573, [%rd106+4];
	ld.global.f32 	%f574, [%rd108+4];
	sub.f32 	%f575, %f573, %f574;
	fma.rn.f32 	%f576, %f575, %f575, %f572;
	ld.global.f32 	%f577, [%rd109+4];
	ld.global.f32 	%f578, [%rd110+4];
	sub.f32 	%f579, %f577, %f578;
	fma.rn.f32 	%f580, %f579, %f579, %f576;
	ld.global.f32 	%f581, [%rd106+8];
	ld.global.f32 	%f582, [%rd108+8];
	sub.f32 	%f583, %f581, %f582;
	fma.rn.f32 	%f584, %f583, %f583, %f580;
	ld.global.f32 	%f585, [%rd109+8];
	ld.global.f32 	%f586, [%rd110+8];
	sub.f32 	%f587, %f585, %f586;
	fma.rn.f32 	%f588, %f587, %f587, %f584;
	ld.global.f32 	%f589, [%rd106+12];
	ld.global.f32 	%f590, [%rd108+12];
	sub.f32 	%f591, %f589, %f590;
	fma.rn.f32 	%f592, %f591, %f591, %f588;
	ld.global.f32 	%f593, [%rd109+12];
	ld.global.f32 	%f594, [%rd110+12];
	sub.f32 	%f595, %f593, %f594;
	fma.rn.f32 	%f926, %f595, %f595, %f592;
	add.s32 	%r777, %r777, 4;
$L__BB2_110:
	setp.eq.s32 	%p446, %r61, 0;
	@%p446 bra 	$L__BB2_115;
	setp.eq.s32 	%p447, %r62, 0;
	@%p447 bra 	$L__BB2_113;
	add.s32 	%r533, %r777, %r172;
	mul.wide.s32 	%rd111, %r533, 4;
	add.s64 	%rd112, %rd4, %rd111;
	ld.global.f32 	%f597, [%rd112];
	add.s32 	%r534, %r777, %r173;
	mul.wide.s32 	%rd113, %r534, 4;
	add.s64 	%rd114, %rd3, %rd113;
	ld.global.f32 	%f598, [%rd114];
	sub.f32 	%f599, %f597, %f598;
	fma.rn.f32 	%f600, %f599, %f599, %f926;
	add.s64 	%rd115, %rd2, %rd111;
	ld.global.f32 	%f601, [%rd115];
	add.s64 	%rd116, %rd1, %rd113;
	ld.global.f32 	%f602, [%rd116];
	sub.f32 	%f603, %f601, %f602;
	fma.rn.f32 	%f604, %f603, %f603, %f600;
	ld.global.f32 	%f605, [%rd112+4];
	ld.global.f32 	%f606, [%rd114+4];
	sub.f32 	%f607, %f605, %f606;
	fma.rn.f32 	%f608, %f607, %f607, %f604;
	ld.global.f32 	%f609, [%rd115+4];
	ld.global.f32 	%f610, [%rd116+4];
	sub.f32 	%f611, %f609, %f610;
	fma.rn.f32 	%f926, %f611, %f611, %f608;
	add.s32 	%r777, %r777, 2;
$L__BB2_113:
	setp.eq.s32 	%p448, %r68, 0;
	@%p448 bra 	$L__BB2_115;
	add.s32 	%r535, %r777, %r172;
	mul.wide.s32 	%rd117, %r535, 4;
	add.s64 	%rd118, %rd4, %rd117;
	ld.global.f32 	%f612, [%rd118];
	add.s32 	%r536, %r777, %r173;
	mul.wide.s32 	%rd119, %r536, 4;
	add.s64 	%rd120, %rd3, %rd119;
	ld.global.f32 	%f613, [%rd120];
	sub.f32 	%f614, %f612, %f613;
	fma.rn.f32 	%f615, %f614, %f614, %f926;
	add.s64 	%rd121, %rd2, %rd117;
	ld.global.f32 	%f616, [%rd121];
	add.s64 	%rd122, %rd1, %rd119;
	ld.global.f32 	%f617, [%rd122];
	sub.f32 	%f618, %f616, %f617;
	fma.rn.f32 	%f926, %f618, %f618, %f615;
$L__BB2_115:
	add.s32 	%r786, %r786, 1;
	bra.uni 	$L__BB2_102;
$L__BB2_116:
	mov.u32 	%r779, %r5;
$L__BB2_117:
	cvt.u32.u64 	%r490, %rd5;
	setp.eq.s32 	%p348, %r63, 0;
	add.s32 	%r491, %r779, %r490;
	add.s32 	%r492, %r779, %r72;
	setp.gt.s32 	%p349, %r491, 0;
	setp.lt.s32 	%p350, %r491, %r289;
	and.pred  	%p15, %p349, %p350;
	setp.gt.s32 	%p351, %r492, 0;
	setp.lt.s32 	%p352, %r492, %r289;
	and.pred  	%p16, %p351, %p352;
	mov.u32 	%r781, %r5;
	@%p348 bra 	$L__BB2_121;
	setp.eq.s32 	%p353, %r63, 1;
	add.s32 	%r493, %r5, %r1;
	setp.gt.s32 	%p354, %r493, 0;
	setp.lt.s32 	%p355, %r493, %r290;
	and.pred  	%p356, %p354, %p355;
	and.pred  	%p357, %p356, %p15;
	add.s32 	%r494, %r5, %r159;
	setp.gt.s32 	%p358, %r494, 0;
	setp.lt.s32 	%p359, %r494, %r290;
	and.pred  	%p360, %p358, %p359;
	and.pred  	%p362, %p357, %p360;
	and.pred  	%p363, %p362, %p16;
	selp.u32 	%r495, 1, 0, %p363;
	add.s32 	%r786, %r786, %r495;
	mov.u32 	%r781, %r64;
	@%p353 bra 	$L__BB2_121;
	setp.eq.s32 	%p364, %r63, 2;
	setp.lt.u32 	%p365, %r493, 2147483647;
	add.s32 	%r497, %r493, 1;
	setp.lt.s32 	%p366, %r497, %r290;
	and.pred  	%p367, %p365, %p366;
	and.pred  	%p368, %p367, %p15;
	add.s32 	%r498, %r5, %r159;
	setp.lt.u32 	%p369, %r498, 2147483647;
	add.s32 	%r499, %r498, 1;
	setp.lt.s32 	%p370, %r499, %r290;
	and.pred  	%p371, %p369, %p370;
	and.pred  	%p373, %p368, %p371;
	and.pred  	%p374, %p373, %p16;
	selp.u32 	%r500, 1, 0, %p374;
	add.s32 	%r786, %r786, %r500;
	mov.u32 	%r781, %r65;
	@%p364 bra 	$L__BB2_121;
	add.s32 	%r502, %r493, 2;
	setp.gt.s32 	%p375, %r502, 0;
	setp.lt.s32 	%p376, %r502, %r290;
	and.pred  	%p377, %p375, %p376;
	and.pred  	%p378, %p377, %p15;
	add.s32 	%r503, %r5, %r159;
	add.s32 	%r504, %r503, 2;
	setp.gt.s32 	%p379, %r504, 0;
	setp.lt.s32 	%p380, %r504, %r290;
	and.pred  	%p381, %p379, %p380;
	and.pred  	%p383, %p378, %p381;
	and.pred  	%p384, %p383, %p16;
	selp.u32 	%r505, 1, 0, %p384;
	add.s32 	%r786, %r786, %r505;
	mov.u32 	%r781, %r66;
$L__BB2_121:
	setp.lt.u32 	%p385, %r57, 3;
	@%p385 bra 	$L__BB2_123;
$L__BB2_122:
	add.s32 	%r506, %r781, %r1;
	add.s32 	%r507, %r781, %r159;
	setp.gt.s32 	%p386, %r506, 0;
	setp.lt.s32 	%p387, %r506, %r290;
	and.pred  	%p388, %p386, %p387;
	and.pred  	%p389, %p388, %p15;
	setp.gt.s32 	%p390, %r507, 0;
	setp.lt.s32 	%p391, %r507, %r290;
	and.pred  	%p392, %p390, %p391;
	and.pred  	%p394, %p389, %p392;
	and.pred  	%p395, %p394, %p16;
	selp.u32 	%r508, 1, 0, %p395;
	add.s32 	%r509, %r786, %r508;
	add.s32 	%r510, %r506, 1;
	add.s32 	%r511, %r507, 1;
	setp.lt.u32 	%p396, %r506, 2147483647;
	setp.lt.s32 	%p397, %r510, %r290;
	and.pred  	%p398, %p396, %p397;
	and.pred  	%p399, %p398, %p15;
	setp.lt.u32 	%p400, %r507, 2147483647;
	setp.lt.s32 	%p401, %r511, %r290;
	and.pred  	%p402, %p400, %p401;
	and.pred  	%p404, %p399, %p402;
	and.pred  	%p405, %p404, %p16;
	selp.u32 	%r512, 1, 0, %p405;
	add.s32 	%r513, %r509, %r512;
	add.s32 	%r514, %r506, 2;
	add.s32 	%r515, %r507, 2;
	setp.gt.s32 	%p406, %r514, 0;
	setp.lt.s32 	%p407, %r514, %r290;
	and.pred  	%p408, %p406, %p407;
	and.pred  	%p409, %p408, %p15;
	setp.gt.s32 	%p410, %r515, 0;
	setp.lt.s32 	%p411, %r515, %r290;
	and.pred  	%p412, %p410, %p411;
	and.pred  	%p414, %p409, %p412;
	and.pred  	%p415, %p414, %p16;
	selp.u32 	%r516, 1, 0, %p415;
	add.s32 	%r517, %r513, %r516;
	add.s32 	%r518, %r506, 3;
	add.s32 	%r519, %r507, 3;
	setp.gt.s32 	%p416, %r518, 0;
	setp.lt.s32 	%p417, %r518, %r290;
	and.pred  	%p418, %p416, %p417;
	and.pred  	%p419, %p418, %p15;
	setp.gt.s32 	%p420, %r519, 0;
	setp.lt.s32 	%p421, %r519, %r290;
	and.pred  	%p422, %p420, %p421;
	and.pred  	%p424, %p419, %p422;
	and.pred  	%p425, %p424, %p16;
	selp.u32 	%r520, 1, 0, %p425;
	add.s32 	%r786, %r517, %r520;
	add.s32 	%r781, %r781, 4;
	setp.ne.s32 	%p426, %r781, %r56;
	@%p426 bra 	$L__BB2_122;
$L__BB2_123:
	add.s32 	%r194, %r779, 1;
	setp.ne.s32 	%p427, %r779, %r6;
	mov.f32 	%f926, 0f00000000;
	mov.u32 	%r779, %r194;
	@%p427 bra 	$L__BB2_117;
$L__BB2_124:
	cvt.rn.f32.s32 	%f928, %r786;
$L__BB2_125:
	div.rn.f32 	%f619, %f926, %f928;
	setp.lt.f32 	%p451, %f619, %f915;
	selp.b32 	%r831, %r159, %r71, %p451;
	selp.b32 	%r769, %r72, %r769, %p451;
	selp.f32 	%f915, %f619, %f915, %p451;
$L__BB2_126:
	add.s32 	%r537, %r729, %r1;
	setp.ge.s32 	%p452, %r537, %r290;
	@%p452 bra 	$L__BB2_157;
	sub.s32 	%r200, %r71, %r729;
	setp.lt.s32 	%p453, %r200, 0;
	@%p453 bra 	$L__BB2_157;
	setp.lt.s32 	%p454, %r6, %r5;
	mov.f32 	%f943, 0f00000000;
	mov.f32 	%f941, %f943;
	@%p454 bra 	$L__BB2_156;
	mov.b32 	%r806, 0;
	setp.lt.s32 	%p455, %r291, 1;
	@%p455 bra 	$L__BB2_147;
	mov.f32 	%f941, 0f00000000;
	mov.u32 	%r790, %r5;
$L__BB2_131:
	cvt.u32.u64 	%r572, %rd5;
	add.s32 	%r573, %r790, %r572;
	add.s32 	%r574, %r790, %r72;
	setp.gt.s32 	%p536, %r573, 0;
	setp.lt.s32 	%p537, %r573, %r289;
	and.pred  	%p17, %p536, %p537;
	setp.gt.s32 	%p538, %r574, 0;
	setp.lt.s32 	%p539, %r574, %r289;
	and.pred  	%p18, %p538, %p539;
	mul.lo.s32 	%r203, %r573, %r290;
	mul.lo.s32 	%r204, %r574, %r290;
	mov.u32 	%r792, %r5;
$L__BB2_132:
	add.s32 	%r207, %r792, %r1;
	add.s32 	%r208, %r792, %r200;
	setp.gt.s32 	%p540, %r207, 0;
	setp.lt.s32 	%p541, %r207, %r290;
	and.pred  	%p542, %p540, %p541;
	and.pred  	%p543, %p542, %p17;
	setp.gt.s32 	%p544, %r208, 0;
	setp.lt.s32 	%p545, %r208, %r290;
	and.pred  	%p546, %p544, %p545;
	and.pred  	%p548, %p543, %p546;
	and.pred  	%p549, %p548, %p18;
	@%p549 bra 	$L__BB2_135;
$L__BB2_133:
	add.s32 	%r212, %r792, 1;
	setp.eq.s32 	%p557, %r792, %r6;
	mov.u32 	%r792, %r212;
	@%p557 bra 	$L__BB2_134;
	bra.uni 	$L__BB2_132;
$L__BB2_134:
	add.s32 	%r221, %r790, 1;
	setp.eq.s32 	%p558, %r790, %r6;
	mov.u32 	%r790, %r221;
	@%p558 bra 	$L__BB2_155;
	bra.uni 	$L__BB2_131;
$L__BB2_135:
	setp.lt.u32 	%p550, %r58, 7;
	add.s32 	%r576, %r207, %r203;
	mul.lo.s32 	%r213, %r576, %r291;
	add.s32 	%r577, %r208, %r204;
	mul.lo.s32 	%r214, %r577, %r291;
	mov.b32 	%r797, 0;
	@%p550 bra 	$L__BB2_138;
	mov.b32 	%r794, 0;
$L__BB2_137:
	.pragma "nounroll";
	add.s32 	%r579, %r794, %r213;
	mul.wide.s32 	%rd123, %r579, 4;
	add.s64 	%rd124, %rd4, %rd123;
	ld.global.f32 	%f624, [%rd124];
	add.s32 	%r580, %r794, %r214;
	mul.wide.s32 	%rd125, %r580, 4;
	add.s64 	%rd126, %rd3, %rd125;
	ld.global.f32 	%f625, [%rd126];
	sub.f32 	%f626, %f624, %f625;
	fma.rn.f32 	%f627, %f626, %f626, %f941;
	add.s64 	%rd127, %rd2, %rd123;
	ld.global.f32 	%f628, [%rd127];
	add.s64 	%rd128, %rd1, %rd125;
	ld.global.f32 	%f629, [%rd128];
	sub.f32 	%f630, %f628, %f629;
	fma.rn.f32 	%f631, %f630, %f630, %f627;
	ld.global.f32 	%f632, [%rd124+4];
	ld.global.f32 	%f633, [%rd126+4];
	sub.f32 	%f634, %f632, %f633;
	fma.rn.f32 	%f635, %f634, %f634, %f631;
	ld.global.f32 	%f636, [%rd127+4];
	ld.global.f32 	%f637, [%rd128+4];
	sub.f32 	%f638, %f636, %f637;
	fma.rn.f32 	%f639, %f638, %f638, %f635;
	ld.global.f32 	%f640, [%rd124+8];
	ld.global.f32 	%f641, [%rd126+8];
	sub.f32 	%f642, %f640, %f641;
	fma.rn.f32 	%f643, %f642, %f642, %f639;
	ld.global.f32 	%f644, [%rd127+8];
	ld.global.f32 	%f645, [%rd128+8];
	sub.f32 	%f646, %f644, %f645;
	fma.rn.f32 	%f647, %f646, %f646, %f643;
	ld.global.f32 	%f648, [%rd124+12];
	ld.global.f32 	%f649, [%rd126+12];
	sub.f32 	%f650, %f648, %f649;
	fma.rn.f32 	%f651, %f650, %f650, %f647;
	ld.global.f32 	%f652, [%rd127+12];
	ld.global.f32 	%f653, [%rd128+12];
	sub.f32 	%f654, %f652, %f653;
	fma.rn.f32 	%f655, %f654, %f654, %f651;
	ld.global.f32 	%f656, [%rd124+16];
	ld.global.f32 	%f657, [%rd126+16];
	sub.f32 	%f658, %f656, %f657;
	fma.rn.f32 	%f659, %f658, %f658, %f655;
	ld.global.f32 	%f660, [%rd127+16];
	ld.global.f32 	%f661, [%rd128+16];
	sub.f32 	%f662, %f660, %f661;
	fma.rn.f32 	%f663, %f662, %f662, %f659;
	ld.global.f32 	%f664, [%rd124+20];
	ld.global.f32 	%f665, [%rd126+20];
	sub.f32 	%f666, %f664, %f665;
	fma.rn.f32 	%f667, %f666, %f666, %f663;
	ld.global.f32 	%f668, [%rd127+20];
	ld.global.f32 	%f669, [%rd128+20];
	sub.f32 	%f670, %f668, %f669;
	fma.rn.f32 	%f671, %f670, %f670, %f667;
	ld.global.f32 	%f672, [%rd124+24];
	ld.global.f32 	%f673, [%rd126+24];
	sub.f32 	%f674, %f672, %f673;
	fma.rn.f32 	%f675, %f674, %f674, %f671;
	ld.global.f32 	%f676, [%rd127+24];
	ld.global.f32 	%f677, [%rd128+24];
	sub.f32 	%f678, %f676, %f677;
	fma.rn.f32 	%f679, %f678, %f678, %f675;
	ld.global.f32 	%f680, [%rd124+28];
	ld.global.f32 	%f681, [%rd126+28];
	sub.f32 	%f682, %f680, %f681;
	fma.rn.f32 	%f683, %f682, %f682, %f679;
	ld.global.f32 	%f684, [%rd127+28];
	ld.global.f32 	%f685, [%rd128+28];
	sub.f32 	%f686, %f684, %f685;
	fma.rn.f32 	%f941, %f686, %f686, %f683;
	add.s32 	%r794, %r794, 8;
	setp.eq.s32 	%p551, %r794, %r67;
	mov.u32 	%r797, %r67;
	@%p551 bra 	$L__BB2_138;
	bra.uni 	$L__BB2_137;
$L__BB2_138:
	setp.eq.s32 	%p552, %r59, 0;
	@%p552 bra 	$L__BB2_146;
	setp.lt.u32 	%p553, %r60, 3;
	@%p553 bra 	$L__BB2_141;
	add.s32 	%r581, %r797, %r213;
	mul.wide.s32 	%rd129, %r581, 4;
	add.s64 	%rd130, %rd4, %rd129;
	ld.global.f32 	%f688, [%rd130];
	add.s32 	%r582, %r797, %r214;
	mul.wide.s32 	%rd131, %r582, 4;
	add.s64 	%rd132, %rd3, %rd131;
	ld.global.f32 	%f689, [%rd132];
	sub.f32 	%f690, %f688, %f689;
	fma.rn.f32 	%f691, %f690, %f690, %f941;
	add.s64 	%rd133, %rd2, %rd129;
	ld.global.f32 	%f692, [%rd133];
	add.s64 	%rd134, %rd1, %rd131;
	ld.global.f32 	%f693, [%rd134];
	sub.f32 	%f694, %f692, %f693;
	fma.rn.f32 	%f695, %f694, %f694, %f691;
	ld.global.f32 	%f696, [%rd130+4];
	ld.global.f32 	%f697, [%rd132+4];
	sub.f32 	%f698, %f696, %f697;
	fma.rn.f32 	%f699, %f698, %f698, %f695;
	ld.global.f32 	%f700, [%rd133+4];
	ld.global.f32 	%f701, [%rd134+4];
	sub.f32 	%f702, %f700, %f701;
	fma.rn.f32 	%f703, %f702, %f702, %f699;
	ld.global.f32 	%f704, [%rd130+8];
	ld.global.f32 	%f705, [%rd132+8];
	sub.f32 	%f706, %f704, %f705;
	fma.rn.f32 	%f707, %f706, %f706, %f703;
	ld.global.f32 	%f708, [%rd133+8];
	ld.global.f32 	%f709, [%rd134+8];
	sub.f32 	%f710, %f708, %f709;
	fma.rn.f32 	%f711, %f710, %f710, %f707;
	ld.global.f32 	%f712, [%rd130+12];
	ld.global.f32 	%f713, [%rd132+12];
	sub.f32 	%f714, %f712, %f713;
	fma.rn.f32 	%f715, %f714, %f714, %f711;
	ld.global.f32 	%f716, [%rd133+12];
	ld.global.f32 	%f717, [%rd134+12];
	sub.f32 	%f718, %f716, %f717;
	fma.rn.f32 	%f941, %f718, %f718, %f715;
	add.s32 	%r797, %r797, 4;
$L__BB2_141:
	setp.eq.s32 	%p554, %r61, 0;
	@%p554 bra 	$L__BB2_146;
	setp.eq.s32 	%p555, %r62, 0;
	@%p555 bra 	$L__BB2_144;
	add.s32 	%r583, %r797, %r213;
	mul.wide.s32 	%rd135, %r583, 4;
	add.s64 	%rd136, %rd4, %rd135;
	ld.global.f32 	%f720, [%rd136];
	add.s32 	%r584, %r797, %r214;
	mul.wide.s32 	%rd137, %r584, 4;
	add.s64 	%rd138, %rd3, %rd137;
	ld.global.f32 	%f721, [%rd138];
	sub.f32 	%f722, %f720, %f721;
	fma.rn.f32 	%f723, %f722, %f722, %f941;
	add.s64 	%rd139, %rd2, %rd135;
	ld.global.f32 	%f724, [%rd139];
	add.s64 	%rd140, %rd1, %rd137;
	ld.global.f32 	%f725, [%rd140];
	sub.f32 	%f726, %f724, %f725;
	fma.rn.f32 	%f727, %f726, %f726, %f723;
	ld.global.f32 	%f728, [%rd136+4];
	ld.global.f32 	%f729, [%rd138+4];
	sub.f32 	%f730, %f728, %f729;
	fma.rn.f32 	%f731, %f730, %f730, %f727;
	ld.global.f32 	%f732, [%rd139+4];
	ld.global.f32 	%f733, [%rd140+4];
	sub.f32 	%f734, %f732, %f733;
	fma.rn.f32 	%f941, %f734, %f734, %f731;
	add.s32 	%r797, %r797, 2;
$L__BB2_144:
	setp.eq.s32 	%p556, %r68, 0;
	@%p556 bra 	$L__BB2_146;
	add.s32 	%r585, %r797, %r213;
	mul.wide.s32 	%rd141, %r585, 4;
	add.s64 	%rd142, %rd4, %rd141;
	ld.global.f32 	%f735, [%rd142];
	add.s32 	%r586, %r797, %r214;
	mul.wide.s32 	%rd143, %r586, 4;
	add.s64 	%rd144, %rd3, %rd143;
	ld.global.f32 	%f736, [%rd144];
	sub.f32 	%f737, %f735, %f736;
	fma.rn.f32 	%f738, %f737, %f737, %f941;
	add.s64 	%rd145, %rd2, %rd141;
	ld.global.f32 	%f739, [%rd145];
	add.s64 	%rd146, %rd1, %rd143;
	ld.global.f32 	%f740, [%rd146];
	sub.f32 	%f741, %f739, %f740;
	fma.rn.f32 	%f941, %f741, %f741, %f738;
$L__BB2_146:
	add.s32 	%r806, %r806, 1;
	bra.uni 	$L__BB2_133;
$L__BB2_147:
	mov.u32 	%r799, %r5;
$L__BB2_148:
	cvt.u32.u64 	%r540, %rd5;
	setp.eq.s32 	%p456, %r63, 0;
	add.s32 	%r541, %r799, %r540;
	add.s32 	%r542, %r799, %r72;
	setp.gt.s32 	%p457, %r541, 0;
	setp.lt.s32 	%p458, %r541, %r289;
	and.pred  	%p19, %p457, %p458;
	setp.gt.s32 	%p459, %r542, 0;
	setp.lt.s32 	%p460, %r542, %r289;
	and.pred  	%p20, %p459, %p460;
	mov.u32 	%r801, %r5;
	@%p456 bra 	$L__BB2_152;
	setp.eq.s32 	%p461, %r63, 1;
	add.s32 	%r543, %r5, %r1;
	setp.gt.s32 	%p462, %r543, 0;
	setp.lt.s32 	%p463, %r543, %r290;
	and.pred  	%p464, %p462, %p463;
	and.pred  	%p465, %p464, %p19;
	add.s32 	%r544, %r5, %r200;
	setp.gt.s32 	%p466, %r544, 0;
	setp.lt.s32 	%p467, %r544, %r290;
	and.pred  	%p468, %p466, %p467;
	and.pred  	%p470, %p465, %p468;
	and.pred  	%p471, %p470, %p20;
	selp.u32 	%r545, 1, 0, %p471;
	add.s32 	%r806, %r806, %r545;
	mov.u32 	%r801, %r64;
	@%p461 bra 	$L__BB2_152;
	setp.eq.s32 	%p472, %r63, 2;
	setp.lt.u32 	%p473, %r543, 2147483647;
	add.s32 	%r547, %r543, 1;
	setp.lt.s32 	%p474, %r547, %r290;
	and.pred  	%p475, %p473, %p474;
	and.pred  	%p476, %p475, %p19;
	add.s32 	%r548, %r5, %r200;
	setp.lt.u32 	%p477, %r548, 2147483647;
	add.s32 	%r549, %r548, 1;
	setp.lt.s32 	%p478, %r549, %r290;
	and.pred  	%p479, %p477, %p478;
	and.pred  	%p481, %p476, %p479;
	and.pred  	%p482, %p481, %p20;
	selp.u32 	%r550, 1, 0, %p482;
	add.s32 	%r806, %r806, %r550;
	mov.u32 	%r801, %r65;
	@%p472 bra 	$L__BB2_152;
	add.s32 	%r552, %r543, 2;
	setp.gt.s32 	%p483, %r552, 0;
	setp.lt.s32 	%p484, %r552, %r290;
	and.pred  	%p485, %p483, %p484;
	and.pred  	%p486, %p485, %p19;
	add.s32 	%r553, %r5, %r200;
	add.s32 	%r554, %r553, 2;
	setp.gt.s32 	%p487, %r554, 0;
	setp.lt.s32 	%p488, %r554, %r290;
	and.pred  	%p489, %p487, %p488;
	and.pred  	%p491, %p486, %p489;
	and.pred  	%p492, %p491, %p20;
	selp.u32 	%r555, 1, 0, %p492;
	add.s32 	%r806, %r806, %r555;
	mov.u32 	%r801, %r66;
$L__BB2_152:
	setp.lt.u32 	%p493, %r57, 3;
	@%p493 bra 	$L__BB2_154;
$L__BB2_153:
	add.s32 	%r556, %r801, %r1;
	add.s32 	%r557, %r801, %r200;
	setp.gt.s32 	%p494, %r556, 0;
	setp.lt.s32 	%p495, %r556, %r290;
	and.pred  	%p496, %p494, %p495;
	and.pred  	%p497, %p496, %p19;
	setp.gt.s32 	%p498, %r557, 0;
	setp.lt.s32 	%p499, %r557, %r290;
	and.pred  	%p500, %p498, %p499;
	and.pred  	%p502, %p497, %p500;
	and.pred  	%p503, %p502, %p20;
	selp.u32 	%r558, 1, 0, %p503;
	add.s32 	%r559, %r806, %r558;
	add.s32 	%r560, %r556, 1;
	add.s32 	%r561, %r557, 1;
	setp.lt.u32 	%p504, %r556, 2147483647;
	setp.lt.s32 	%p505, %r560, %r290;
	and.pred  	%p506, %p504, %p505;
	and.pred  	%p507, %p506, %p19;
	setp.lt.u32 	%p508, %r557, 2147483647;
	setp.lt.s32 	%p509, %r561, %r290;
	and.pred  	%p510, %p508, %p509;
	and.pred  	%p512, %p507, %p510;
	and.pred  	%p513, %p512, %p20;
	selp.u32 	%r562, 1, 0, %p513;
	add.s32 	%r563, %r559, %r562;
	add.s32 	%r564, %r556, 2;
	add.s32 	%r565, %r557, 2;
	setp.gt.s32 	%p514, %r564, 0;
	setp.lt.s32 	%p515, %r564, %r290;
	and.pred  	%p516, %p514, %p515;
	and.pred  	%p517, %p516, %p19;
	setp.gt.s32 	%p518, %r565, 0;
	setp.lt.s32 	%p519, %r565, %r290;
	and.pred  	%p520, %p518, %p519;
	and.pred  	%p522, %p517, %p520;
	and.pred  	%p523, %p522, %p20;
	selp.u32 	%r566, 1, 0, %p523;
	add.s32 	%r567, %r563, %r566;
	add.s32 	%r568, %r556, 3;
	add.s32 	%r569, %r557, 3;
	setp.gt.s32 	%p524, %r568, 0;
	setp.lt.s32 	%p525, %r568, %r290;
	and.pred  	%p526, %p524, %p525;
	and.pred  	%p527, %p526, %p19;
	setp.gt.s32 	%p528, %r569, 0;
	setp.lt.s32 	%p529, %r569, %r290;
	and.pred  	%p530, %p528, %p529;
	and.pred  	%p532, %p527, %p530;
	and.pred  	%p533, %p532, %p20;
	selp.u32 	%r570, 1, 0, %p533;
	add.s32 	%r806, %r567, %r570;
	add.s32 	%r801, %r801, 4;
	setp.ne.s32 	%p534, %r801, %r56;
	@%p534 bra 	$L__BB2_153;
$L__BB2_154:
	add.s32 	%r235, %r799, 1;
	setp.ne.s32 	%p535, %r799, %r6;
	mov.f32 	%f941, 0f00000000;
	mov.u32 	%r799, %r235;
	@%p535 bra 	$L__BB2_148;
$L__BB2_155:
	cvt.rn.f32.s32 	%f943, %r806;
$L__BB2_156:
	div.rn.f32 	%f742, %f941, %f943;
	setp.lt.f32 	%p559, %f742, %f915;
	selp.b32 	%r831, %r200, %r831, %p559;
	selp.b32 	%r769, %r72, %r769, %p559;
	selp.f32 	%f915, %f742, %f915, %p559;
$L__BB2_157:
	setp.lt.s32 	%p560, %r54, 1;
	@%p560 bra 	$L__BB2_188;
	mov.u32 	%r810, %r55;
$L__BB2_159:
	setp.lt.s32 	%p561, %r6, %r5;
	sub.s32 	%r587, %r831, %r810;
	max.s32 	%r588, %r587, 0;
	add.s32 	%r589, %r831, %r810;
	add.s32 	%r590, %r589, 1;
	min.s32 	%r591, %r590, %r290;
	sub.s32 	%r592, %r769, %r810;
	max.s32 	%r593, %r592, 0;
	add.s32 	%r594, %r769, %r810;
	add.s32 	%r595, %r594, 1;
	min.s32 	%r596, %r595, %r289;
	// begin inline asm
	mov.u64 	%rd147, %clock64;
	// end inline asm
	add.s64 	%rd149, %rd147, %rd5;
	cvt.u32.u64 	%r597, %rd149;
	xor.b32  	%r598, %r597, -1429050551;
	mul.lo.s32 	%r599, %r598, 1099087573;
	{ .reg .b32 tmp; mov.b64 {tmp, %r600}, %rd149; }
	xor.b32  	%r601, %r600, -136515619;
	mad.lo.s32 	%r602, %r601, -1703105765, %r599;
	add.s32 	%r603, %r602, 6615241;
	add.s32 	%r604, %r599, 123456789;
	xor.b32  	%r605, %r599, 362436069;
	add.s32 	%r606, %r599, 5783321;
	shr.u32 	%r607, %r604, 2;
	xor.b32  	%r608, %r607, %r604;
	shl.b32 	%r609, %r606, 4;
	shl.b32 	%r610, %r608, 1;
	xor.b32  	%r611, %r609, %r610;
	xor.b32  	%r612, %r611, %r606;
	xor.b32  	%r613, %r612, %r608;
	add.s32 	%r614, %r603, %r613;
	add.s32 	%r615, %r614, 362437;
	shr.u32 	%r616, %r605, 2;
	xor.b32  	%r617, %r616, %r605;
	shl.b32 	%r618, %r613, 4;
	shl.b32 	%r619, %r617, 1;
	xor.b32  	%r620, %r619, %r618;
	xor.b32  	%r621, %r620, %r617;
	xor.b32  	%r622, %r621, %r613;
	add.s32 	%r623, %r603, %r622;
	add.s32 	%r624, %r623, 724874;
	cvt.u64.u32 	%rd150, %r615;
	mul.wide.u32 	%rd151, %r624, 2097152;
	xor.b64  	%rd152, %rd151, %rd150;
	cvt.rn.f64.u64 	%fd4, %rd152;
	fma.rn.f64 	%fd5, %fd4, 0d3CA0000000000000, 0d3C90000000000000;
	cvt.rn.f32.f64 	%f744, %fd5;
	sub.s32 	%r625, %r591, %r588;
	cvt.rn.f32.s32 	%f745, %r625;
	mul.f32 	%f746, %f745, %f744;
	cvt.rzi.s32.f32 	%r626, %f746;
	rem.s32 	%r627, %r626, %r625;
	add.s32 	%r244, %r627, %r588;
	// begin inline asm
	mov.u64 	%rd148, %clock64;
	// end inline asm
	add.s64 	%rd153, %rd148, %rd5;
	cvt.u32.u64 	%r628, %rd153;
	xor.b32  	%r629, %r628, -1429050551;
	mul.lo.s32 	%r630, %r629, 1099087573;
	{ .reg .b32 tmp; mov.b64 {tmp, %r631}, %rd153; }
	xor.b32  	%r632, %r631, -136515619;
	mad.lo.s32 	%r633, %r632, -1703105765, %r630;
	add.s32 	%r634, %r633, 6615241;
	add.s32 	%r635, %r630, 123456789;
	xor.b32  	%r636, %r630, 362436069;
	add.s32 	%r637, %r630, 5783321;
	shr.u32 	%r638, %r635, 2;
	xor.b32  	%r639, %r638, %r635;
	shl.b32 	%r640, %r637, 4;
	shl.b32 	%r641, %r639, 1;
	xor.b32  	%r642, %r640, %r641;
	xor.b32  	%r643, %r642, %r637;
	xor.b32  	%r644, %r643, %r639;
	add.s32 	%r645, %r634, %r644;
	add.s32 	%r646, %r645, 362437;
	shr.u32 	%r647, %r636, 2;
	xor.b32  	%r648, %r647, %r636;
	shl.b32 	%r649, %r644, 4;
	shl.b32 	%r650, %r648, 1;
	xor.b32  	%r651, %r650, %r649;
	xor.b32  	%r652, %r651, %r648;
	xor.b32  	%r653, %r652, %r644;
	add.s32 	%r654, %r634, %r653;
	add.s32 	%r655, %r654, 724874;
	cvt.u64.u32 	%rd154, %r646;
	mul.wide.u32 	%rd155, %r655, 2097152;
	xor.b64  	%rd156, %rd155, %rd154;
	cvt.rn.f64.u64 	%fd6, %rd156;
	fma.rn.f64 	%fd7, %fd6, 0d3CA0000000000000, 0d3C90000000000000;
	cvt.rn.f32.f64 	%f747, %fd7;
	sub.s32 	%r656, %r596, %r593;
	cvt.rn.f32.s32 	%f748, %r656;
	mul.f32 	%f749, %f748, %f747;
	cvt.rzi.s32.f32 	%r657, %f749;
	rem.s32 	%r658, %r657, %r656;
	add.s32 	%r245, %r658, %r593;
	mov.f32 	%f959, 0f00000000;
	mov.f32 	%f957, %f959;
	@%p561 bra 	$L__BB2_187;
	mov.b32 	%r829, 0;
	setp.lt.s32 	%p562, %r291, 1;
	@%p562 bra 	$L__BB2_178;
	mov.f32 	%f957, 0f00000000;
	mov.u32 	%r813, %r5;
$L__BB2_162:
	cvt.u32.u64 	%r693, %rd5;
	add.s32 	%r694, %r813, %r693;
	add.s32 	%r695, %r813, %r245;
	setp.gt.s32 	%p643, %r694, 0;
	setp.lt.s32 	%p644, %r694, %r289;
	and.pred  	%p21, %p643, %p644;
	setp.gt.s32 	%p645, %r695, 0;
	setp.lt.s32 	%p646, %r695, %r289;
	and.pred  	%p22, %p645, %p646;
	mul.lo.s32 	%r248, %r694, %r290;
	mul.lo.s32 	%r249, %r695, %r290;
	mov.u32 	%r815, %r5;
$L__BB2_163:
	add.s32 	%r252, %r815, %r1;
	add.s32 	%r253, %r815, %r244;
	setp.gt.s32 	%p647, %r252, 0;
	setp.lt.s32 	%p648, %r252, %r290;
	and.pred  	%p649, %p647, %p648;
	and.pred  	%p650, %p649, %p21;
	setp.gt.s32 	%p651, %r253, 0;
	setp.lt.s32 	%p652, %r253, %r290;
	and.pred  	%p653, %p651, %p652;
	and.pred  	%p655, %p650, %p653;
	and.pred  	%p656, %p655, %p22;
	@%p656 bra 	$L__BB2_166;
$L__BB2_164:
	add.s32 	%r257, %r815, 1;
	setp.eq.s32 	%p664, %r815, %r6;
	mov.u32 	%r815, %r257;
	@%p664 bra 	$L__BB2_165;
	bra.uni 	$L__BB2_163;
$L__BB2_165:
	add.s32 	%r266, %r813, 1;
	setp.eq.s32 	%p665, %r813, %r6;
	mov.u32 	%r813, %r266;
	@%p665 bra 	$L__BB2_186;
	bra.uni 	$L__BB2_162;
$L__BB2_166:
	setp.lt.u32 	%p657, %r58, 7;
	add.s32 	%r697, %r252, %r248;
	mul.lo.s32 	%r258, %r697, %r291;
	add.s32 	%r698, %r253, %r249;
	mul.lo.s32 	%r259, %r698, %r291;
	mov.b32 	%r820, 0;
	@%p657 bra 	$L__BB2_169;
	mov.b32 	%r817, 0;
$L__BB2_168:
	.pragma "nounroll";
	add.s32 	%r700, %r817, %r258;
	mul.wide.s32 	%rd157, %r700, 4;
	add.s64 	%rd158, %rd4, %rd157;
	ld.global.f32 	%f753, [%rd158];
	add.s32 	%r701, %r817, %r259;
	mul.wide.s32 	%rd159, %r701, 4;
	add.s64 	%rd160, %rd3, %rd159;
	ld.global.f32 	%f754, [%rd160];
	sub.f32 	%f755, %f753, %f754;
	fma.rn.f32 	%f756, %f755, %f755, %f957;
	add.s64 	%rd161, %rd2, %rd157;
	ld.global.f32 	%f757, [%rd161];
	add.s64 	%rd162, %rd1, %rd159;
	ld.global.f32 	%f758, [%rd162];
	sub.f32 	%f759, %f757, %f758;
	fma.rn.f32 	%f760, %f759, %f759, %f756;
	ld.global.f32 	%f761, [%rd158+4];
	ld.global.f32 	%f762, [%rd160+4];
	sub.f32 	%f763, %f761, %f762;
	fma.rn.f32 	%f764, %f763, %f763, %f760;
	ld.global.f32 	%f765, [%rd161+4];
	ld.global.f32 	%f766, [%rd162+4];
	sub.f32 	%f767, %f765, %f766;
	fma.rn.f32 	%f768, %f767, %f767, %f764;
	ld.global.f32 	%f769, [%rd158+8];
	ld.global.f32 	%f770, [%rd160+8];
	sub.f32 	%f771, %f769, %f770;
	fma.rn.f32 	%f772, %f771, %f771, %f768;
	ld.global.f32 	%f773, [%rd161+8];
	ld.global.f32 	%f774, [%rd162+8];
	sub.f32 	%f775, %f773, %f774;
	fma.rn.f32 	%f776, %f775, %f775, %f772;
	ld.global.f32 	%f777, [%rd158+12];
	ld.global.f32 	%f778, [%rd160+12];
	sub.f32 	%f779, %f777, %f778;
	fma.rn.f32 	%f780, %f779, %f779, %f776;
	ld.global.f32 	%f781, [%rd161+12];
	ld.global.f32 	%f782, [%rd162+12];
	sub.f32 	%f783, %f781, %f782;
	fma.rn.f32 	%f784, %f783, %f783, %f780;
	ld.global.f32 	%f785, [%rd158+16];
	ld.global.f32 	%f786, [%rd160+16];
	sub.f32 	%f787, %f785, %f786;
	fma.rn.f32 	%f788, %f787, %f787, %f784;
	ld.global.f32 	%f789, [%rd161+16];
	ld.global.f32 	%f790, [%rd162+16];
	sub.f32 	%f791, %f789, %f790;
	fma.rn.f32 	%f792, %f791, %f791, %f788;
	ld.global.f32 	%f793, [%rd158+20];
	ld.global.f32 	%f794, [%rd160+20];
	sub.f32 	%f795, %f793, %f794;
	fma.rn.f32 	%f796, %f795, %f795, %f792;
	ld.global.f32 	%f797, [%rd161+20];
	ld.global.f32 	%f798, [%rd162+20];
	sub.f32 	%f799, %f797, %f798;
	fma.rn.f32 	%f800, %f799, %f799, %f796;
	ld.global.f32 	%f801, [%rd158+24];
	ld.global.f32 	%f802, [%rd160+24];
	sub.f32 	%f803, %f801, %f802;
	fma.rn.f32 	%f804, %f803, %f803, %f800;
	ld.global.f32 	%f805, [%rd161+24];
	ld.global.f32 	%f806, [%rd162+24];
	sub.f32 	%f807, %f805, %f806;
	fma.rn.f32 	%f808, %f807, %f807, %f804;
	ld.global.f32 	%f809, [%rd158+28];
	ld.global.f32 	%f810, [%rd160+28];
	sub.f32 	%f811, %f809, %f810;
	fma.rn.f32 	%f812, %f811, %f811, %f808;
	ld.global.f32 	%f813, [%rd161+28];
	ld.global.f32 	%f814, [%rd162+28];
	sub.f32 	%f815, %f813, %f814;
	fma.rn.f32 	%f957, %f815, %f815, %f812;
	add.s32 	%r817, %r817, 8;
	setp.eq.s32 	%p658, %r817, %r67;
	mov.u32 	%r820, %r67;
	@%p658 bra 	$L__BB2_169;
	bra.uni 	$L__BB2_168;
$L__BB2_169:
	setp.eq.s32 	%p659, %r59, 0;
	@%p659 bra 	$L__BB2_177;
	setp.lt.u32 	%p660, %r60, 3;
	@%p660 bra 	$L__BB2_172;
	add.s32 	%r702, %r820, %r258;
	mul.wide.s32 	%rd163, %r702, 4;
	add.s64 	%rd164, %rd4, %rd163;
	ld.global.f32 	%f817, [%rd164];
	add.s32 	%r703, %r820, %r259;
	mul.wide.s32 	%rd165, %r703, 4;
	add.s64 	%rd166, %rd3, %rd165;
	ld.global.f32 	%f818, [%rd166];
	sub.f32 	%f819, %f817, %f818;
	fma.rn.f32 	%f820, %f819, %f819, %f957;
	add.s64 	%rd167, %rd2, %rd163;
	ld.global.f32 	%f821, [%rd167];
	add.s64 	%rd168, %rd1, %rd165;
	ld.global.f32 	%f822, [%rd168];
	sub.f32 	%f823, %f821, %f822;
	fma.rn.f32 	%f824, %f823, %f823, %f820;
	ld.global.f32 	%f825, [%rd164+4];
	ld.global.f32 	%f826, [%rd166+4];
	sub.f32 	%f827, %f825, %f826;
	fma.rn.f32 	%f828, %f827, %f827, %f824;
	ld.global.f32 	%f829, [%rd167+4];
	ld.global.f32 	%f830, [%rd168+4];
	sub.f32 	%f831, %f829, %f830;
	fma.rn.f32 	%f832, %f831, %f831, %f828;
	ld.global.f32 	%f833, [%rd164+8];
	ld.global.f32 	%f834, [%rd166+8];
	sub.f32 	%f835, %f833, %f834;
	fma.rn.f32 	%f836, %f835, %f835, %f832;
	ld.global.f32 	%f837, [%rd167+8];
	ld.global.f32 	%f838, [%rd168+8];
	sub.f32 	%f839, %f837, %f838;
	fma.rn.f32 	%f840, %f839, %f839, %f836;
	ld.global.f32 	%f841, [%rd164+12];
	ld.global.f32 	%f842, [%rd166+12];
	sub.f32 	%f843, %f841, %f842;
	fma.rn.f32 	%f844, %f843, %f843, %f840;
	ld.global.f32 	%f845, [%rd167+12];
	ld.global.f32 	%f846, [%rd168+12];
	sub.f32 	%f847, %f845, %f846;
	fma.rn.f32 	%f957, %f847, %f847, %f844;
	add.s32 	%r820, %r820, 4;
$L__BB2_172:
	setp.eq.s32 	%p661, %r61, 0;
	@%p661 bra 	$L__BB2_177;
	setp.eq.s32 	%p662, %r62, 0;
	@%p662 bra 	$L__BB2_175;
	add.s32 	%r704, %r820, %r258;
	mul.wide.s32 	%rd169, %r704, 4;
	add.s64 	%rd170, %rd4, %rd169;
	ld.global.f32 	%f849, [%rd170];
	add.s32 	%r705, %r820, %r259;
	mul.wide.s32 	%rd171, %r705, 4;
	add.s64 	%rd172, %rd3, %rd171;
	ld.global.f32 	%f850, [%rd172];
	sub.f32 	%f851, %f849, %f850;
	fma.rn.f32 	%f852, %f851, %f851, %f957;
	add.s64 	%rd173, %rd2, %rd169;
	ld.global.f32 	%f853, [%rd173];
	add.s64 	%rd174, %rd1, %rd171;
	ld.global.f32 	%f854, [%rd174];
	sub.f32 	%f855, %f853, %f854;
	fma.rn.f32 	%f856, %f855, %f855, %f852;
	ld.global.f32 	%f857, [%rd170+4];
	ld.global.f32 	%f858, [%rd172+4];
	sub.f32 	%f859, %f857, %f858;
	fma.rn.f32 	%f860, %f859, %f859, %f856;
	ld.global.f32 	%f861, [%rd173+4];
	ld.global.f32 	%f862, [%rd174+4];
	sub.f32 	%f863, %f861, %f862;
	fma.rn.f32 	%f957, %f863, %f863, %f860;
	add.s32 	%r820, %r820, 2;
$L__BB2_175:
	setp.eq.s32 	%p663, %r68, 0;
	@%p663 bra 	$L__BB2_177;
	add.s32 	%r706, %r820, %r258;
	mul.wide.s32 	%rd175, %r706, 4;
	add.s64 	%rd176, %rd4, %rd175;
	ld.global.f32 	%f864, [%rd176];
	add.s32 	%r707, %r820, %r259;
	mul.wide.s32 	%rd177, %r707, 4;
	add.s64 	%rd178, %rd3, %rd177;
	ld.global.f32 	%f865, [%rd178];
	sub.f32 	%f866, %f864, %f865;
	fma.rn.f32 	%f867, %f866, %f866, %f957;
	add.s64 	%rd179, %rd2, %rd175;
	ld.global.f32 	%f868, [%rd179];
	add.s64 	%rd180, %rd1, %rd177;
	ld.global.f32 	%f869, [%rd180];
	sub.f32 	%f870, %f868, %f869;
	fma.rn.f32 	%f957, %f870, %f870, %f867;
$L__BB2_177:
	add.s32 	%r829, %r829, 1;
	bra.uni 	$L__BB2_164;
$L__BB2_178:
	mov.u32 	%r822, %r5;
$L__BB2_179:
	cvt.u32.u64 	%r661, %rd5;
	setp.eq.s32 	%p563, %r63, 0;
	add.s32 	%r662, %r822, %r661;
	add.s32 	%r663, %r822, %r245;
	setp.gt.s32 	%p564, %r662, 0;
	setp.lt.s32 	%p565, %r662, %r289;
	and.pred  	%p23, %p564, %p565;
	setp.gt.s32 	%p566, %r663, 0;
	setp.lt.s32 	%p567, %r663, %r289;
	and.pred  	%p24, %p566, %p567;
	mov.u32 	%r824, %r5;
	@%p563 bra 	$L__BB2_183;
	setp.eq.s32 	%p568, %r63, 1;
	add.s32 	%r664, %r5, %r1;
	setp.gt.s32 	%p569, %r664, 0;
	setp.lt.s32 	%p570, %r664, %r290;
	and.pred  	%p571, %p569, %p570;
	and.pred  	%p572, %p571, %p23;
	add.s32 	%r665, %r5, %r244;
	setp.gt.s32 	%p573, %r665, 0;
	setp.lt.s32 	%p574, %r665, %r290;
	and.pred  	%p575, %p573, %p574;
	and.pred  	%p577, %p572, %p575;
	and.pred  	%p578, %p577, %p24;
	selp.u32 	%r666, 1, 0, %p578;
	add.s32 	%r829, %r829, %r666;
	mov.u32 	%r824, %r64;
	@%p568 bra 	$L__BB2_183;
	setp.eq.s32 	%p579, %r63, 2;
	add.s32 	%r667, %r5, %r1;
	setp.lt.u32 	%p580, %r667, 2147483647;
	add.s32 	%r668, %r667, 1;
	setp.lt.s32 	%p581, %r668, %r290;
	and.pred  	%p582, %p580, %p581;
	and.pred  	%p583, %p582, %p23;
	add.s32 	%r669, %r5, %r244;
	setp.lt.u32 	%p584, %r669, 2147483647;
	add.s32 	%r670, %r669, 1;
	setp.lt.s32 	%p585, %r670, %r290;
	and.pred  	%p586, %p584, %p585;
	and.pred  	%p588, %p583, %p586;
	and.pred  	%p589, %p588, %p24;
	selp.u32 	%r671, 1, 0, %p589;
	add.s32 	%r829, %r829, %r671;
	mov.u32 	%r824, %r65;
	@%p579 bra 	$L__BB2_183;
	add.s32 	%r672, %r5, %r1;
	add.s32 	%r673, %r672, 2;
	setp.gt.s32 	%p590, %r673, 0;
	setp.lt.s32 	%p591, %r673, %r290;
	and.pred  	%p592, %p590, %p591;
	and.pred  	%p593, %p592, %p23;
	add.s32 	%r674, %r5, %r244;
	add.s32 	%r675, %r674, 2;
	setp.gt.s32 	%p594, %r675, 0;
	setp.lt.s32 	%p595, %r675, %r290;
	and.pred  	%p596, %p594, %p595;
	and.pred  	%p598, %p593, %p596;
	and.pred  	%p599, %p598, %p24;
	selp.u32 	%r676, 1, 0, %p599;
	add.s32 	%r829, %r829, %r676;
	mov.u32 	%r824, %r66;
$L__BB2_183:
	setp.lt.u32 	%p600, %r57, 3;
	@%p600 bra 	$L__BB2_185;
$L__BB2_184:
	add.s32 	%r677, %r824, %r1;
	add.s32 	%r678, %r824, %r244;
	setp.gt.s32 	%p601, %r677, 0;
	setp.lt.s32 	%p602, %r677, %r290;
	and.pred  	%p603, %p601, %p602;
	and.pred  	%p604, %p603, %p23;
	setp.gt.s32 	%p605, %r678, 0;
	setp.lt.s32 	%p606, %r678, %r290;
	and.pred  	%p607, %p605, %p606;
	and.pred  	%p609, %p604, %p607;
	and.pred  	%p610, %p609, %p24;
	selp.u32 	%r679, 1, 0, %p610;
	add.s32 	%r680, %r829, %r679;
	add.s32 	%r681, %r677, 1;
	add.s32 	%r682, %r678, 1;
	setp.lt.u32 	%p611, %r677, 2147483647;
	setp.lt.s32 	%p612, %r681, %r290;
	and.pred  	%p613, %p611, %p612;
	and.pred  	%p614, %p613, %p23;
	setp.lt.u32 	%p615, %r678, 2147483647;
	setp.lt.s32 	%p616, %r682, %r290;
	and.pred  	%p617, %p615, %p616;
	and.pred  	%p619, %p614, %p617;
	and.pred  	%p620, %p619, %p24;
	selp.u32 	%r683, 1, 0, %p620;
	add.s32 	%r684, %r680, %r683;
	add.s32 	%r685, %r677, 2;
	add.s32 	%r686, %r678, 2;
	setp.gt.s32 	%p621, %r685, 0;
	setp.lt.s32 	%p622, %r685, %r290;
	and.pred  	%p623, %p621, %p622;
	and.pred  	%p624, %p623, %p23;
	setp.gt.s32 	%p625, %r686, 0;
	setp.lt.s32 	%p626, %r686, %r290;
	and.pred  	%p627, %p625, %p626;
	and.pred  	%p629, %p624, %p627;
	and.pred  	%p630, %p629, %p24;
	selp.u32 	%r687, 1, 0, %p630;
	add.s32 	%r688, %r684, %r687;
	add.s32 	%r689, %r677, 3;
	add.s32 	%r690, %r678, 3;
	setp.gt.s32 	%p631, %r689, 0;
	setp.lt.s32 	%p632, %r689, %r290;
	and.pred  	%p633, %p631, %p632;
	and.pred  	%p634, %p633, %p23;
	setp.gt.s32 	%p635, %r690, 0;
	setp.lt.s32 	%p636, %r690, %r290;
	and.pred  	%p637, %p635, %p636;
	and.pred  	%p639, %p634, %p637;
	and.pred  	%p640, %p639, %p24;
	selp.u32 	%r691, 1, 0, %p640;
	add.s32 	%r829, %r688, %r691;
	add.s32 	%r824, %r824, 4;
	setp.ne.s32 	%p641, %r824, %r56;
	@%p641 bra 	$L__BB2_184;
$L__BB2_185:
	add.s32 	%r280, %r822, 1;
	setp.ne.s32 	%p642, %r822, %r6;
	mov.f32 	%f957, 0f00000000;
	mov.u32 	%r822, %r280;
	@%p642 bra 	$L__BB2_179;
$L__BB2_186:
	cvt.rn.f32.s32 	%f959, %r829;
$L__BB2_187:
	div.rn.f32 	%f871, %f957, %f959;
	setp.lt.f32 	%p666, %f871, %f915;
	selp.b32 	%r831, %r244, %r831, %p666;
	selp.b32 	%r769, %r245, %r769, %p666;
	selp.f32 	%f915, %f871, %f915, %p666;
	shr.u32 	%r284, %r810, 1;
	setp.gt.u32 	%p667, %r810, 1;
	mov.u32 	%r810, %r284;
	@%p667 bra 	$L__BB2_159;
$L__BB2_188:
	st.global.u32 	[%rd6], %r831;
	st.global.u32 	[%rd6+4], %r769;
	st.global.f32 	[%rd7], %f915;
	bar.sync 	0;
	shr.u32 	%r287, %r729, 1;
	setp.gt.u32 	%p668, %r729, 1;
	mov.u32 	%r729, %r287;
	@%p668 bra 	$L__BB2_32;
$L__BB2_189:
	ld.param.u32 	%r709, [patch_match_param_10];
	add.s32 	%r728, %r728, 1;
	setp.ne.s32 	%p669, %r728, %r709;
	@%p669 bra 	$L__BB2_30;
$L__BB2_190:
	ret;

}


// ===== COMPILED SASS (sm_100) =====

	.target	sm_100

	.elftype	@"ET_EXEC"


//--------------------- .note.nv.tkinfo           --------------------------
	.section	.note.nv.tkinfo,"",@"SHT_NOTE"
	.sectionflags	@"SHF_NOTE_NV_TKINFO"
	.tkinfo
        /*0018*/ 	.word	0x00000002
        /*0030*/ 	.string	""
        /*0030*/ 	.string	"ptxas"
        /*0030*/ 	.string	"Cuda compilation tools, release 13.0, V13.0.88"
        /*0030*/ 	.string	"Build cuda_13.0.r13.0/compiler.36424714_0"
        /*0030*/ 	.string	"-arch sm_100 -m 64 "



//--------------------- .note.nv.cuinfo           --------------------------
	.section	.note.nv.cuinfo,"",@"SHT_NOTE"
	.sectionflags	@"SHF_NOTE_NV_CUINFO"
        /*0018*/ 	.short	0x0002
        /*001a*/ 	.short	0x0064
        /*001c*/ 	.short	0x0082
	.zero		2


//--------------------- .nv.info                  --------------------------
	.section	.nv.info,"",@"SHT_CUDA_INFO"
	.align	4


	//----- nvinfo : EIATTR_REGCOUNT
	.align		4
        /*0000*/ 	.byte	0x04, 0x2f
        /*0002*/ 	.short	(.L_11 - .L_10)
	.align		4
.L_10:
        /*0004*/ 	.word	index@(multiply_them)
        /*0008*/ 	.word	0x00000019


	//----- nvinfo : EIATTR_FRAME_SIZE
	.align		4
.L_11:
        /*000c*/ 	.byte	0x04, 0x11
        /*000e*/ 	.short	(.L_13 - .L_12)
	.align		4
.L_12:
        /*0010*/ 	.word	index@(multiply_them)
        /*0014*/ 	.word	0x00000000


	//----- nvinfo : EIATTR_REGCOUNT
	.align		4
.L_13:
        /*0018*/ 	.byte	0x04, 0x2f
        /*001a*/ 	.short	(.L_15 - .L_14)
	.align		4
.L_14:
        /*001c*/ 	.word	index@(multiply_them_2d)
        /*0020*/ 	.word	0x0000000a


	//----- nvinfo : EIATTR_FRAME_SIZE
	.align		4
.L_15:
        /*0024*/ 	.byte	0x04, 0x11
        /*0026*/ 	.short	(.L_17 - .L_16)
	.align		4
.L_16:
        /*0028*/ 	.word	index@(multiply_them_2d)
        /*002c*/ 	.word	0x00000000


	//----- nvinfo : EIATTR_REGCOUNT
	.align		4
.L_17:
        /*0030*/ 	.byte	0x04, 0x2f
        /*0032*/ 	.short	(.L_19 - .L_18)
	.align		4
.L_18:
        /*0034*/ 	.word	index@(patch_match)
        /*0038*/ 	.word	0x00000038


	//----- nvinfo : EIATTR_FRAME_SIZE
	.align		4
.L_19:
        /*003c*/ 	.byte	0x04, 0x11
        /*003e*/ 	.short	(.L_21 - .L_20)
	.align		4
.L_20:
        /*0040*/ 	.word	index@($__internal_0_$__cuda_sm3x_div_rn_noftz_f32_slowpath)
        /*0044*/ 	.word	0x00000008


	//----- nvinfo : EIATTR_FRAME_SIZE
	.align		4
.L_21:
        /*0048*/ 	.byte	0x04, 0x11
        /*004a*/ 	.short	(.L_23 - .L_22)
	.align		4
.L_22:
        /*004c*/ 	.word	index@(patch_match)
        /*0050*/ 	.word	0x00000008


	//----- nvinfo : EIATTR_MIN_STACK_SIZE
	.align		4
.L_23:
        /*0054*/ 	.byte	0x04, 0x12
        /*0056*/ 	.short	(.L_25 - .L_24)
	.align		4
.L_24:
        /*0058*/ 	.word	index@(patch_match)
        /*005c*/ 	.word	0x00000008


	//----- nvinfo : EIATTR_MIN_STACK_SIZE
	.align		4
.L_25:
        /*0060*/ 	.byte	0x04, 0x12
        /*0062*/ 	.short	(.L_27 - .L_26)
	.align		4
.L_26:
        /*0064*/ 	.word	index@(multiply_them_2d)
        /*0068*/ 	.word	0x00000000


	//----- nvinfo : EIATTR_MIN_STACK_SIZE
	.align		4
.L_27:
        /*006c*/ 	.byte	0x04, 0x12
        /*006e*/ 	.short	(.L_29 - .L_28)
	.align		4
.L_28:
        /*0070*/ 	.word	index@(multiply_them)
        /*0074*/ 	.word	0x00000000
.L_29:


//--------------------- .nv.compat                --------------------------
	.section	.nv.compat,"",@"SHT_CUDA_COMPAT_INFO"
	.align	4
        /*0000*/ 	.byte	0x02, 0x09, 0x00, 0x00, 0x02, 0x02, 0x01, 0x00, 0x02, 0x05, 0x05, 0x00, 0x03, 0x07, 0x01, 0x01
        /*0010*/ 	.byte	0x02, 0x03, 0x00, 0x00, 0x02, 0x06, 0x01, 0x00, 0x04, 0x0b, 0x08, 0x00, 0x01, 0x00, 0x00, 0x00
        /*0020*/ 	.byte	0x00, 0x00, 0x00, 0x00


//--------------------- .nv.info.patch_match      --------------------------
	.section	.nv.info.patch_match,"",@"SHT_CUDA_INFO"
	.sectionflags	@""
	.align	4


	//----- nvinfo : EIATTR_CUDA_API_VERSION
	.align		4
        /*0000*/ 	.byte	0x04, 0x37
        /*0002*/ 	.short	(.L_31 - .L_30)
.L_30:
        /*0004*/ 	.word	0x00000082


	//----- nvinfo : EIATTR_KPARAM_INFO
	.align		4
.L_31:
        /*0008*/ 	.byte	0x04, 0x17
        /*000a*/ 	.short	(.L_33 - .L_32)
.L_32:
        /*000c*/ 	.word	0x00000000
        /*0010*/ 	.short	0x000b
        /*0012*/ 	.short	0x0044
        /*0014*/ 	.byte	0x00, 0xf0, 0x11, 0x00


	//----- nvinfo : EIATTR_KPARAM_INFO
	.align		4
.L_33:
        /*0018*/ 	.byte	0x04, 0x17
        /*001a*/ 	.short	(.L_35 - .L_34)
.L_34:
        /*001c*/ 	.word	0x00000000
        /*0020*/ 	.short	0x000a
        /*0022*/ 	.short	0x0040
        /*0024*/ 	.byte	0x00, 0xf0, 0x11, 0x00


	//----- nvinfo : EIATTR_KPARAM_INFO
	.align		4
.L_35:
        /*0028*/ 	.byte	0x04, 0x17
        /*002a*/ 	.short	(.L_37 - .L_36)
.L_36:
        /*002c*/ 	.word	0x00000000
        /*0030*/ 	.short	0x0009
        /*0032*/ 	.short	0x003c
        /*0034*/ 	.byte	0x00, 0xf0, 0x11, 0x00


	//----- nvinfo : EIATTR_KPARAM_INFO
	.align		4
.L_37:
        /*0038*/ 	.byte	0x04, 0x17
        /*003a*/ 	.short	(.L_39 - .L_38)
.L_38:
        /*003c*/ 	.word	0x00000000
        /*0040*/ 	.short	0x0008
        /*0042*/ 	.short	0x0038
        /*0044*/ 	.byte	0x00, 0xf0, 0x11, 0x00


	//----- nvinfo : EIATTR_KPARAM_INFO
	.align		4
.L_39:
        /*0048*/ 	.byte	0x04, 0x17
        /*004a*/ 	.short	(.L_41 - .L_40)
.L_40:
        /*004c*/ 	.word	0x00000000
        /*0050*/ 	.short	0x0007
        /*0052*/ 	.short	0x0034
        /*0054*/ 	.byte	0x00, 0xf0, 0x11, 0x00


	//----- nvinfo : EIATTR_KPARAM_INFO
	.align		4
.L_41:
        /*0058*/ 	.byte	0x04, 0x17
        /*005a*/ 	.short	(.L_43 - .L_42)
.L_42:
        /*005c*/ 	.word	0x00000000
        /*0060*/ 	.short	0x0006
        /*0062*/ 	.short	0x0030
        /*0064*/ 	.byte	0x00, 0xf0, 0x11, 0x00


	//----- nvinfo : EIATTR_KPARAM_INFO
	.align		4
.L_43:
        /*0068*/ 	.byte	0x04, 0x17
        /*006a*/ 	.short	(.L_45 - .L_44)
.L_44:
        /*006c*/ 	.word	0x00000000
        /*0070*/ 	.short	0x0005
        /*0072*/ 	.short	0x0028
        /*0074*/ 	.byte	0x00, 0xf5, 0x21, 0x00


	//----- nvinfo : EIATTR_KPARAM_INFO
	.align		4
.L_45:
        /*0078*/ 	.byte	0x04, 0x17
        /*007a*/ 	.short	(.L_47 - .L_46)
.L_46:
        /*007c*/ 	.word	0x00000000
        /*0080*/ 	.short	0x0004
        /*0082*/ 	.short	0x0020
        /*0084*/ 	.byte	0x00, 0xf5, 0x21, 0x00


	//----- nvinfo : EIATTR_KPARAM_INFO
	.align		4
.L_47:
        /*0088*/ 	.byte	0x04, 0x17
        /*008a*/ 	.short	(.L_49 - .L_48)
.L_48:
        /*008c*/ 	.word	0x00000000
        /*0090*/ 	.short	0x0003
        /*0092*/ 	.short	0x0018
        /*0094*/ 	.byte	0x00, 0xf5, 0x21, 0x00


	//----- nvinfo : EIATTR_KPARAM_INFO
	.align		4
.L_49:
        /*0098*/ 	.byte	0x04, 0x17
        /*009a*/ 	.short	(.L_51 - .L_50)
.L_50:
        /*009c*/ 	.word	0x00000000
        /*00a0*/ 	.short	0x0002
        /*00a2*/ 	.short	0x0010
        /*00a4*/ 	.byte	0x00, 0xf5, 0x21, 0x00


	//----- nvinfo : EIATTR_KPARAM_INFO
	.align		4
.L_51:
        /*00a8*/ 	.byte	0x04, 0x17
        /*00aa*/ 	.short	(.L_53 - .L_52)
.L_52:
        /*00ac*/ 	.word	0x00000000
        /*00b0*/ 	.short	0x0001
        /*00b2*/ 	.short	0x0008
        /*00b4*/ 	.byte	0x00, 0xf5, 0x21, 0x00


	//----- nvinfo : EIATTR_KPARAM_INFO
	.align		4
.L_53:
        /*00b8*/ 	.byte	0x04, 0x17
        /*00ba*/ 	.short	(.L_55 - .L_54)
.L_54:
        /*00bc*/ 	.word	0x00000000
        /*00c0*/ 	.short	0x0000
        /*00c2*/ 	.short	0x0000
        /*00c4*/ 	.byte	0x00, 0xf5, 0x21, 0x00


	//----- nvinfo : EIATTR_SPARSE_MMA_MASK
	.align		4
.L_55:
        /*00c8*/ 	.byte	0x03, 0x50
        /*00ca*/ 	.short	0x0000


	//----- nvinfo : EIATTR_MAXREG_COUNT
	.align		4
        /*00cc*/ 	.byte	0x03, 0x1b
        /*00ce*/ 	.short	0x00ff


	//----- nvinfo : EIATTR_NUM_BARRIERS
	.align		4
        /*00d0*/ 	.byte	0x02, 0x4c
        /*00d2*/ 	.byte	0x01
	.zero		1


	//----- nvinfo : EIATTR_EXTERNS
	.align		4
        /*00d4*/ 	.byte	0x04, 0x0f
        /*00d6*/ 	.short	(.L_57 - .L_56)


	//   ....[0]....
	.align		4
.L_56:
        /*00d8*/ 	.word	index@(vprintf)


	//----- nvinfo : EIATTR_MERCURY_ISA_VERSION
	.align		4
.L_57:
        /*00dc*/ 	.byte	0x03, 0x5f
        /*00de*/ 	.short	0x0101


	//----- nvinfo : EIATTR_VRC_CTA_INIT_COUNT
	.align		4
        /*00e0*/ 	.byte	0x02, 0x4a
	.zero		1
	.zero		1


	//----- nvinfo : EIATTR_SYSCALL_OFFSETS
	.align		4
        /*00e4*/ 	.byte	0x04, 0x46
        /*00e6*/ 	.short	(.L_59 - .L_58)


	//   ....[0]....
.L_58:
        /*00e8*/ 	.word	0x00000340


	//----- nvinfo : EIATTR_EXIT_INSTR_OFFSETS
	.align		4
.L_59:
        /*00ec*/ 	.byte	0x04, 0x1c
        /*00ee*/ 	.short	(.L_61 - .L_60)


	//   ....[0]....
.L_60:
        /*00f0*/ 	.word	0x00001b60


	//   ....[1]....
        /*00f4*/ 	.word	0x00009a10


	//----- nvinfo : EIATTR_CRS_STACK_SIZE
	.align		4
.L_61:
        /*00f8*/ 	.byte	0x04, 0x1e
        /*00fa*/ 	.short	(.L_63 - .L_62)
.L_62:
        /*00fc*/ 	.word	0x00000000


	//----- nvinfo : EIATTR_CBANK_PARAM_SIZE
	.align		4
.L_63:
        /*0100*/ 	.byte	0x03, 0x19
        /*0102*/ 	.short	0x0048


	//----- nvinfo : EIATTR_PARAM_CBANK
	.align		4
        /*0104*/ 	.byte	0x04, 0x0a
        /*0106*/ 	.short	(.L_65 - .L_64)
	.align		4
.L_64:
        /*0108*/ 	.word	index@(.nv.constant0.patch_match)
        /*010c*/ 	.short	0x0380
        /*010e*/ 	.short	0x0048


	//----- nvinfo : EIATTR_SW_WAR
	.align		4
.L_65:
        /*0110*/ 	.byte	0x04, 0x36
        /*0112*/ 	.short	(.L_67 - .L_66)
.L_66:
        /*0114*/ 	.word	0x00000008
.L_67:


//--------------------- .nv.info.multiply_them_2d --------------------------
	.section	.nv.info.multiply_them_2d,"",@"SHT_CUDA_INFO"
	.sectionflags	@""
	.align	4


	//----- nvinfo : EIATTR_CUDA_API_VERSION
	.align		4
        /*0000*/ 	.byte	0x04, 0x37
        /*0002*/ 	.short	(.L_69 - .L_68)
.L_68:
        /*0004*/ 	.word	0x00000082


	//----- nvinfo : EIATTR_KPARAM_INFO
	.align		4
.L_69:
        /*0008*/ 	.byte	0x04, 0x17
        /*000a*/ 	.short	(.L_71 - .L_70)
.L_70:
        /*000c*/ 	.word	0x00000000
        /*0010*/ 	.short	0x0004
        /*0012*/ 	.short	0x001c
        /*0014*/ 	.byte	0x00, 0xf0, 0x11, 0x00


	//----- nvinfo : EIATTR_KPARAM_INFO
	.align		4
.L_71:
        /*0018*/ 	.byte	0x04, 0x17
        /*001a*/ 	.short	(.L_73 - .L_72)
.L_72:
        /*001c*/ 	.word	0x00000000
        /*0020*/ 	.short	0x0003
        /*0022*/ 	.short	0x0018
        /*0024*/ 	.byte	0x00, 0xf0, 0x11, 0x00


	//----- nvinfo : EIATTR_KPARAM_INFO
	.align		4
.L_73:
        /*0028*/ 	.byte	0x04, 0x17
        /*002a*/ 	.short	(.L_75 - .L_74)
.L_74:
        /*002c*/ 	.word	0x00000000
        /*0030*/ 	.short	0x0002
        /*0032*/ 	.short	0x0010
        /*0034*/ 	.byte	0x00, 0xf5, 0x21, 0x00


	//----- nvinfo : EIATTR_KPARAM_INFO
	.align		4
.L_75:
        /*0038*/ 	.byte	0x04, 0x17
        /*003a*/ 	.short	(.L_77 - .L_76)
.L_76:
        /*003c*/ 	.word	0x00000000
        /*0040*/ 	.short	0x0001
        /*0042*/ 	.short	0x0008
        /*0044*/ 	.byte	0x00, 0xf5, 0x21, 0x00


	//----- nvinfo : EIATTR_KPARAM_INFO
	.align		4
.L_77:
        /*0048*/ 	.byte	0x04, 0x17
        /*004a*/ 	.short	(.L_79 - .L_78)
.L_78:
        /*004c*/ 	.word	0x00000000
        /*0050*/ 	.short	0x0000
        /*0052*/ 	.short	0x0000
        /*0054*/ 	.byte	0x00, 0xf5, 0x21, 0x00


	//----- nvinfo : EIATTR_SPARSE_MMA_MASK
	.align		4
.L_79:
        /*0058*/ 	.byte	0x03, 0x50
        /*005a*/ 	.short	0x0000


	//----- nvinfo : EIATTR_MAXREG_COUNT
	.align		4
        /*005c*/ 	.byte	0x03, 0x1b
        /*005e*/ 	.short	0x00ff


	//----- nvinfo : EIATTR_MERCURY_ISA_VERSION
	.align		4
        /*0060*/ 	.byte	0x03, 0x5f
        /*0062*/ 	.short	0x0101


	//----- nvinfo : EIATTR_VRC_CTA_INIT_COUNT
	.align		4
        /*0064*/ 	.byte	0x02, 0x4a
	.zero		1
	.zero		1


	//----- nvinfo : EIATTR_EXIT_INSTR_OFFSETS
	.align		4
        /*0068*/ 	.byte	0x04, 0x1c
        /*006a*/ 	.short	(.L_81 - .L_80)


	//   ....[0]....
.L_80:
        /*006c*/ 	.word	0x000000c0


	//   ....[1]....
        /*0070*/ 	.word	0x00000130


	//----- nvinfo : EIATTR_CBANK_PARAM_SIZE
	.align		4
.L_81:
        /*0074*/ 	.byte	0x03, 0x19
        /*0076*/ 	.short	0x0020


	//----- nvinfo : EIATTR_PARAM_CBANK
	.align		4
        /*0078*/ 	.byte	0x04, 0x0a
        /*007a*/ 	.short	(.L_83 - .L_82)
	.align		4
.L_82:
        /*007c*/ 	.word	index@(.nv.constant0.multiply_them_2d)
        /*0080*/ 	.short	0x0380
        /*0082*/ 	.short	0x0020


	//----- nvinfo : EIATTR_SW_WAR
	.align		4
.L_83:
        /*0084*/ 	.byte	0x04, 0x36
        /*0086*/ 	.short	(.L_85 - .L_84)
.L_84:
        /*0088*/ 	.word	0x00000008
.L_85:


//--------------------- .nv.info.multiply_them    --------------------------
	.section	.nv.info.multiply_them,"",@"SHT_CUDA_INFO"
	.sectionflags	@""
	.align	4


	//----- nvinfo : EIATTR_CUDA_API_VERSION
	.align		4
        /*0000*/ 	.byte	0x04, 0x37
        /*0002*/ 	.short	(.L_87 - .L_86)
.L_86:
        /*0004*/ 	.word	0x00000082


	//----- nvinfo : EIATTR_KPARAM_INFO
	.align		4
.L_87:
        /*0008*/ 	.byte	0x04, 0x17
        /*000a*/ 	.short	(.L_89 - .L_88)
.L_88:
        /*000c*/ 	.word	0x00000000
        /*0010*/ 	.short	0x0005
        /*0012*/ 	.short	0x0020
        /*0014*/ 	.byte	0x00, 0xf0, 0x11, 0x00


	//----- nvinfo : EIATTR_KPARAM_INFO
	.align		4
.L_89:
        /*0018*/ 	.byte	0x04, 0x17
        /*001a*/ 	.short	(.L_91 - .L_90)
.L_90:
        /*001c*/ 	.word	0x00000000
        /*0020*/ 	.short	0x0004
        /*0022*/ 	.short	0x001c
        /*0024*/ 	.byte	0x00, 0xf0, 0x11, 0x00


	//----- nvinfo : EIATTR_KPARAM_INFO
	.align		4
.L_91:
        /*0028*/ 	.byte	0x04, 0x17
        /*002a*/ 	.short	(.L_93 - .L_92)
.L_92:
        /*002c*/ 	.word	0x00000000
        /*0030*/ 	.short	0x0003
        /*0032*/ 	.short	0x0018
        /*0034*/ 	.byte	0x00, 0xf0, 0x11, 0x00


	//----- nvinfo : EIATTR_KPARAM_INFO
	.align		4
.L_93:
        /*0038*/ 	.byte	0x04, 0x17
        /*003a*/ 	.short	(.L_95 - .L_94)
.L_94:
        /*003c*/ 	.word	0x00000000
        /*0040*/ 	.short	0x0002
        /*0042*/ 	.short	0x0010
        /*0044*/ 	.byte	0x00, 0xf5, 0x21, 0x00


	//----- nvinfo : EIATTR_KPARAM_INFO
	.align		4
.L_95:
        /*0048*/ 	.byte	0x04, 0x17
        /*004a*/ 	.short	(.L_97 - .L_96)
.L_96:
        /*004c*/ 	.word	0x00000000
        /*0050*/ 	.short	0x0001
        /*0052*/ 	.short	0x0008
        /*0054*/ 	.byte	0x00, 0xf5, 0x21, 0x00


	//----- nvinfo : EIATTR_KPARAM_INFO
	.align		4
.L_97:
        /*0058*/ 	.byte	0x04, 0x17
        /*005a*/ 	.short	(.L_99 - .L_98)
.L_98:
        /*005c*/ 	.word	0x00000000
        /*0060*/ 	.short	0x0000
        /*0062*/ 	.short	0x0000
        /*0064*/ 	.byte	0x00, 0xf5, 0x21, 0x00


	//----- nvinfo : EIATTR_SPARSE_MMA_MASK
	.align		4
.L_99:
        /*0068*/ 	.byte	0x03, 0x50
        /*006a*/ 	.short	0x0000


	//----- nvinfo : EIATTR_MAXREG_COUNT
	.align		4
        /*006c*/ 	.byte	0x03, 0x1b
        /*006e*/ 	.short	0x00ff


	//----- nvinfo : EIATTR_MERCURY_ISA_VERSION
	.align		4
        /*0070*/ 	.byte	0x03, 0x5f
        /*0072*/ 	.short	0x0101


	//----- nvinfo : EIATTR_VRC_CTA_INIT_COUNT
	.align		4
        /*0074*/ 	.byte	0x02, 0x4a
	.zero		1
	.zero		1


	//----- nvinfo : EIATTR_EXIT_INSTR_OFFSETS
	.align		4
        /*0078*/ 	.byte	0x04, 0x1c
        /*007a*/ 	.short	(.L_101 - .L_100)


	//   ....[0]....
.L_100:
        /*007c*/ 	.word	0x000000e0


	//   ....[1]....
        /*0080*/ 	.word	0x000006f0


	//   ....[2]....
        /*0084*/ 	.word	0x000009c0


	//   ....[3]....
        /*0088*/ 	.word	0x00000b90


	//   ....[4]....
        /*008c*/ 	.word	0x00000c90


	//----- nvinfo : EIATTR_CBANK_PARAM_SIZE
	.align		4
.L_101:
        /*0090*/ 	.byte	0x03, 0x19
        /*0092*/ 	.short	0x0024


	//----- nvinfo : EIATTR_PARAM_CBANK
	.align		4
        /*0094*/ 	.byte	0x04, 0x0a
        /*0096*/ 	.short	(.L_103 - .L_102)
	.align		4
.L_102:
        /*0098*/ 	.word	index@(.nv.constant0.multiply_them)
        /*009c*/ 	.short	0x0380
        /*009e*/ 	.short	0x0024


	//----- nvinfo : EIATTR_SW_WAR
	.align		4
.L_103:
        /*00a0*/ 	.byte	0x04, 0x36
        /*00a2*/ 	.short	(.L_105 - .L_104)
.L_104:
        /*00a4*/ 	.word	0x00000008
.L_105:


//--------------------- .nv.callgraph             --------------------------
	.section	.nv.callgraph,"",@"SHT_CUDA_CALLGRAPH"
	.align	4
	.sectionentsize	8
	.align		4
        /*0000*/ 	.word	0x00000000
	.align		4
        /*0004*/ 	.word	0xffffffff
	.align		4
        /*0008*/ 	.word	index@(patch_match)
	.align		4
        /*000c*/ 	.word	index@(vprintf)
	.align		4
        /*0010*/ 	.word	0x00000000
	.align		4
        /*0014*/ 	.word	0xfffffffe
	.align		4
        /*0018*/ 	.word	0x00000000
	.align		4
        /*001c*/ 	.word	0xfffffffd
	.align		4
        /*0020*/ 	.word	0x00000000
	.align		4
        /*0024*/ 	.word	0xfffffffc


//--------------------- .nv.constant4             --------------------------
	.section	.nv.constant4,"a",@progbits
	.align	8
	.align		8
.nv.constant4:
        /*0000*/ 	.dword	vprintf
	.align		8
        /*0008*/ 	.dword	precalc_xorwow_matrix
	.align		8
        /*0010*/ 	.dword	precalc_xorwow_offset_matrix
	.align		8
        /*0018*/ 	.dword	mrg32k3aM1
	.align		8
        /*0020*/ 	.dword	mrg32k3aM2
	.align		8
        /*0028*/ 	.dword	mrg32k3aM1SubSeq
	.align		8
        /*0030*/ 	.dword	mrg32k3aM2SubSeq
	.align		8
        /*0038*/ 	.dword	mrg32k3aM1Seq
	.align		8
        /*0040*/ 	.dword	mrg32k3aM2Seq
	.align		8
        /*0048*/ 	.dword	$str$1


//--------------------- .nv.constant3             --------------------------
	.section	.nv.constant3,"a",@progbits
	.align	8
.nv.constant3:
	.type		__cr_lgamma_table,@object
	.size		__cr_lgamma_table,(.L_8 - __cr_lgamma_table)
__cr_lgamma_table:
        /*0000*/ 	.byte	0x00, 0x00, 0x00, 0x00, 0x00, 0x00, 0x00, 0x00, 0x00, 0x00, 0x00, 0x00, 0x00, 0x00, 0x00, 0x00
        /*0010*/ 	.byte	0xef, 0x39, 0xfa, 0xfe, 0x42, 0x2e, 0xe6, 0x3f, 0x02, 0x20, 0x2a, 0xfa, 0x0b, 0xab, 0xfc, 0x3f
        /*0020*/ 	.byte	0xf9, 0x2c, 0x92, 0x7c, 0xa7, 0x6c, 0x09, 0x40, 0xc9, 0x79, 0x44, 0x3c, 0x64, 0x26, 0x13, 0x40
        /*0030*/ 	.byte	0xca, 0x01, 0xcf, 0x3a, 0x27, 0x51, 0x1a, 0x40, 0x30, 0xcc, 0x2d, 0xf3, 0xe1, 0x0c, 0x21, 0x40
        /*0040*/ 	.byte	0x0d, 0xb7, 0xfc, 0x82, 0x8e, 0x35, 0x25, 0x40
.L_8:


//--------------------- .text.patch_match         --------------------------
	.section	.text.patch_match,"ax",@progbits
	.align	128
        .global         patch_match
        .type           patch_match,@function
        .size           patch_match,(.L_x_170 - patch_match)
        .other          patch_match,@"STO_CUDA_ENTRY STV_DEFAULT"
patch_match:
.text.patch_match:
[----:B------:R-:W0:Y:S01]  /*0000*/  LDC R1, c[0x0][0x37c] ;  /* 0x0000df00ff017b82 */ /* 0x000e220000000800 */
[----:B------:R-:W1:Y:S01]  /*0010*/  S2R R2, SR_TID.X ;  /* 0x0000000000027919 */ /* 0x000e620000002100 */
[----:B------:R-:W2:Y:S06]  /*0020*/  LDCU UR5, c[0x0][0x2fc] ;  /* 0x00005f80ff0577ac */ /* 0x000eac0008000800 */
[----:B------:R-:W1:Y:S01]  /*0030*/  S2UR UR6, SR_CTAID.X ;  /* 0x00000000000679c3 */ /* 0x000e620000002500 */
[----:B0-----:R-:W-:Y:S01]  /*0040*/  VIADD R1, R1, 0xfffffff8 ;  /* 0xfffffff801017836 */ /* 0x001fe20000000000 */
[----:B------:R-:W0:Y:S01]  /*0050*/  LDCU UR4, c[0x0][0x2f8] ;  /* 0x00005f00ff0477ac */ /* 0x000e220008000800 */
[----:B------:R-:W3:Y:S05]  /*0060*/  LDCU.64 UR36, c[0x0][0x358] ;  /* 0x00006b00ff2477ac */ /* 0x000eea0008000a00 */
[----:B------:R-:W1:Y:S01]  /*0070*/  LDC R3, c[0x0][0x360] ;  /* 0x0000d800ff037b82 */ /* 0x000e620000000800 */
[----:B0-----:R-:W-:-:S05]  /*0080*/  IADD3 R6, P0, PT, R1, UR4, RZ ;  /* 0x0000000401067c10 */ /* 0x001fca000ff1e0ff */
[----:B--2---:R-:W-:Y:S02]  /*0090*/  IMAD.X R7, RZ, RZ, UR5, P0 ;  /* 0x00000005ff077e24 */ /* 0x004fe400080e06ff */
[----:B-1----:R-:W-:Y:S01]  /*00a0*/  IMAD R2, R3, UR6, R2 ;  /* 0x0000000603027c24 */ /* 0x002fe2000f8e0202 */
[----:B------:R-:W-:-:S06]  /*00b0*/  CS2R R4, SR_CLOCKLO ;  /* 0x0000000000047805 */ /* 0x000fcc0000015000 */
[----:B------:R-:W-:Y:S01]  /*00c0*/  IADD3 R0, P0, PT, R2, R4, RZ ;  /* 0x0000000402007210 */ /* 0x000fe20007f1e0ff */
[----:B------:R-:W0:Y:S01]  /*00d0*/  LDCU.64 UR4, c[0x4][0x48] ;  /* 0x01000900ff0477ac */ /* 0x000e220008000a00 */
[----:B------:R-:W-:Y:S02]  /*00e0*/  SHF.R.S32.HI R11, RZ, 0x1f, R2 ;  /* 0x0000001fff0b7819 */ /* 0x000fe40000011402 */
[----:B------:R-:W-:-:S03]  /*00f0*/  LOP3.LUT R0, R0, 0xaad26b49, RZ, 0x3c, !PT ;  /* 0xaad26b4900007812 */ /* 0x000fc600078e3cff */
[----:B------:R-:W-:Y:S02]  /*0100*/  IMAD.X R11, R5, 0x1, R11, P0 ;  /* 0x00000001050b7824 */ /* 0x000fe400000e060b */
[----:B------:R-:W-:-:S04]  /*0110*/  IMAD R0, R0, 0x4182bed5, RZ ;  /* 0x4182bed500007824 */ /* 0x000fc800078e02ff */
[C---:B------:R-:W-:Y:S01]  /*0120*/  VIADD R4, R0.reuse, 0x583f19 ;  /* 0x00583f1900047836 */ /* 0x040fe20000000000 */
[----:B------:R-:W-:-:S03]  /*0130*/  IADD3 R3, PT, PT, R0, 0x75bcd15, RZ ;  /* 0x075bcd1500037810 */ /* 0x000fc60007ffe0ff */
[----:B------:R-:W-:Y:S01]  /*0140*/  IMAD.SHL.U32 R9, R4, 0x10, RZ ;  /* 0x0000001004097824 */ /* 0x000fe200078e00ff */
[----:B------:R-:W-:-:S04]  /*0150*/  SHF.R.U32.HI R8, RZ, 0x2, R3 ;  /* 0x00000002ff087819 */ /* 0x000fc80000011603 */
[----:B------:R-:W-:Y:S02]  /*0160*/  LOP3.LUT R8, R8, R3, RZ, 0x3c, !PT ;  /* 0x0000000308087212 */ /* 0x000fe400078e3cff */
[----:B------:R-:W-:Y:S02]  /*0170*/  LOP3.LUT R3, R0, 0x159a55e5, RZ, 0x3c, !PT ;  /* 0x159a55e500037812 */ /* 0x000fe400078e3cff */
[----:B------:R-:W-:Y:S02]  /*0180*/  SHF.L.U32 R10, R8, 0x1, RZ ;  /* 0x00000001080a7819 */ /* 0x000fe400000006ff */
[----:B------:R-:W-:Y:S02]  /*0190*/  SHF.R.U32.HI R3, RZ, 0x2, R3 ;  /* 0x00000002ff037819 */ /* 0x000fe40000011603 */
[----:B------:R-:W-:Y:S02]  /*01a0*/  LOP3.LUT R9, R4, R9, R10, 0x96, !PT ;  /* 0x0000000904097212 */ /* 0x000fe400078e960a */
[----:B------:R-:W-:-:S02]  /*01b0*/  LOP3.LUT R4, R3, 0x159a55e5, R0, 0x96, !PT ;  /* 0x159a55e503047812 */ /* 0x000fc400078e9600 */
[----:B------:R-:W-:Y:S02]  /*01c0*/  LOP3.LUT R8, R9, R8, RZ, 0x3c, !PT ;  /* 0x0000000809087212 */ /* 0x000fe400078e3cff */
[----:B------:R-:W-:Y:S01]  /*01d0*/  LOP3.LUT R3, R11, 0xf7dcefdd, RZ, 0x3c, !PT ;  /* 0xf7dcefdd0b037812 */ /* 0x000fe200078e3cff */
[----:B------:R-:W-:Y:S01]  /*01e0*/  IMAD.SHL.U32 R9, R4, 0x2, RZ ;  /* 0x0000000204097824 */ /* 0x000fe200078e00ff */
[----:B------:R-:W-:-:S03]  /*01f0*/  SHF.L.U32 R5, R8, 0x4, RZ ;  /* 0x0000000408057819 */ /* 0x000fc600000006ff */
[----:B------:R-:W-:Y:S01]  /*0200*/  IMAD R3, R3, -0x658354e5, R0 ;  /* 0x9a7cab1b03037824 */ /* 0x000fe200078e0200 */
[----:B------:R-:W-:Y:S01]  /*0210*/  LOP3.LUT R5, R4, R9, R5, 0x96, !PT ;  /* 0x0000000904057212 */ /* 0x000fe200078e9605 */
[----:B------:R-:W-:Y:S02]  /*0220*/  IMAD.MOV.U32 R4, RZ, RZ, 0x0 ;  /* 0x00000000ff047424 */ /* 0x000fe400078e00ff */
[----:B------:R-:W-:Y:S01]  /*0230*/  VIADD R3, R3, 0x64f0c9 ;  /* 0x0064f0c903037836 */ /* 0x000fe20000000000 */
[----:B------:R-:W-:Y:S01]  /*0240*/  LOP3.LUT R0, R5, R8, RZ, 0x3c, !PT ;  /* 0x0000000805007212 */ /* 0x000fe200078e3cff */
[----:B------:R-:W-:-:S03]  /*0250*/  HFMA2 R5, -RZ, RZ, 1.15625, 0 ;  /* 0x3ca00000ff057431 */ /* 0x000fc600000001ff */
[C---:B------:R-:W-:Y:S02]  /*0260*/  IADD3 R0, PT, PT, R3.reuse, 0xb0f8a, R0 ;  /* 0x000b0f8a03007810 */ /* 0x040fe40007ffe000 */
[----:B------:R-:W-:-:S03]  /*0270*/  IADD3 R3, PT, PT, R3, 0x587c5, R8 ;  /* 0x000587c503037810 */ /* 0x000fc60007ffe008 */
[----:B------:R-:W-:Y:S01]  /*0280*/  IMAD.WIDE.U32 R14, R0, 0x200000, RZ ;  /* 0x00200000000e7825 */ /* 0x000fe200078e00ff */
[----:B------:R-:W-:Y:S02]  /*0290*/  MOV R0, 0x0 ;  /* 0x0000000000007802 */ /* 0x000fe40000000f00 */
[----:B------:R-:W-:Y:S02]  /*02a0*/  LOP3.LUT R14, R14, R3, RZ, 0x3c, !PT ;  /* 0x000000030e0e7212 */ /* 0x000fe400078e3cff */
[----:B------:R1:W2:Y:S02]  /*02b0*/  LDC.64 R12, c[0x4][R0] ;  /* 0x01000000000c7b82 */ /* 0x0002a40000000a00 */
[----:B------:R-:W4:Y:S02]  /*02c0*/  I2F.F64.U64 R8, R14 ;  /* 0x0000000e00087312 */ /* 0x000f240000301800 */
[----:B----4-:R-:W-:Y:S01]  /*02d0*/  DFMA R8, R8, R4, 5.5511151231257827021e-17 ;  /* 0x3c9000000808742b */ /* 0x010fe20000000004 */
[----:B0-----:R-:W-:-:S02]  /*02e0*/  IMAD.U32 R4, RZ, RZ, UR4 ;  /* 0x00000004ff047e24 */ /* 0x001fc4000f8e00ff */
[----:B------:R-:W-:-:S07]  /*02f0*/  IMAD.U32 R5, RZ, RZ, UR5 ;  /* 0x00000005ff057e24 */ /* 0x000fce000f8e00ff */
[----:B------:R-:W0:Y:S08]  /*0300*/  F2F.F32.F64 R8, R8 ;  /* 0x0000000800087310 */ /* 0x000e300000301000 */
[----:B0-----:R-:W0:Y:S02]  /*0310*/  F2F.F64.F32 R10, R8 ;  /* 0x00000008000a7310 */ /* 0x001e240000201800 */
[----:B0-23--:R1:W-:Y:S02]  /*0320*/  STL.64 [R1], R10 ;  /* 0x0000000a01007387 */ /* 0x00d3e40000100a00 */
[----:B------:R-:W-:-:S07]  /*0330*/  LEPC R20, `(.L_x_0) ;  /* 0x000000001014794e */ /* 0x000fce0000000000 */
[----:B-1----:R-:W-:Y:S05]  /*0340*/  CALL.ABS.NOINC R12 ;  /* 0x000000000c007343 */ /* 0x002fea0003c00000 */
.L_x_0:
[----:B------:R-:W0:Y:S01]  /*0350*/  LDC R0, c[0x0][0x3bc] ;  /* 0x0000ef00ff007b82 */ /* 0x000e220000000800 */
[----:B------:R-:W1:Y:S01]  /*0360*/  S2R R6, SR_TID.Y ;  /* 0x0000000000067919 */ /* 0x000e620000002200 */
[----:B------:R-:W2:Y:S01]  /*0370*/  LDCU UR5, c[0x0][0x3b4] ;  /* 0x00007680ff0577ac */ /* 0x000ea20008000800 */
[----:B------:R-:W-:Y:S02]  /*0380*/  HFMA2 R22, -RZ, RZ, 0, 0 ;  /* 0x00000000ff167431 */ /* 0x000fe400000001ff */
[----:B------:R-:W-:-:S03]  /*0390*/  IMAD.MOV.U32 R25, RZ, RZ, RZ ;  /* 0x000000ffff197224 */ /* 0x000fc600078e00ff */
[----:B------:R-:W1:Y:S08]  /*03a0*/  S2UR UR4, SR_CTAID.Y ;  /* 0x00000000000479c3 */ /* 0x000e700000002600 */
[----:B------:R-:W1:Y:S01]  /*03b0*/  LDC R3, c[0x0][0x364] ;  /* 0x0000d900ff037b82 */ /* 0x000e620000000800 */
[----:B0-----:R-:W-:-:S07]  /*03c0*/  LEA.HI R0, R0, R0, RZ, 0x1 ;  /* 0x0000000000007211 */ /* 0x001fce00078f08ff */
[----:B------:R-:W0:Y:S01]  /*03d0*/  LDC.64 R4, c[0x0][0x3a0] ;  /* 0x0000e800ff047b82 */ /* 0x000e220000000a00 */
[----:B------:R-:W-:-:S04]  /*03e0*/  SHF.R.S32.HI R0, RZ, 0x1, R0 ;  /* 0x00000001ff007819 */ /* 0x000fc80000011400 */
[----:B------:R-:W-:-:S04]  /*03f0*/  IADD3 R13, PT, PT, -R0, RZ, RZ ;  /* 0x000000ff000d7210 */ /* 0x000fc80007ffe1ff */
[----:B------:R-:W-:Y:S01]  /*0400*/  ISETP.GE.AND P0, PT, R0, R13, PT ;  /* 0x0000000d0000720c */ /* 0x000fe20003f06270 */
[----:B-1----:R-:W-:-:S04]  /*0410*/  IMAD R3, R3, UR4, R6 ;  /* 0x0000000403037c24 */ /* 0x002fc8000f8e0206 */
[----:B--2---:R-:W-:-:S04]  /*0420*/  IMAD R12, R2, UR5, R3 ;  /* 0x00000005020c7c24 */ /* 0x004fc8000f8e0203 */
[----:B------:R-:W-:-:S04]  /*0430*/  IMAD.SHL.U32 R7, R12, 0x2, RZ ;  /* 0x000000020c077824 */ /* 0x000fc800078e00ff */
[----:B0-----:R-:W-:Y:S01]  /*0440*/  IMAD.WIDE R4, R7, 0x4, R4 ;  /* 0x0000000407047825 */ /* 0x001fe200078e0204 */
[----:B------:R-:W-:Y:S06]  /*0450*/  @!P0 BRA `(.L_x_1) ;  /* 0x0000001400788947 */ /* 0x000fec0003800000 */
[----:B------:R0:W5:Y:S01]  /*0460*/  LDG.E R15, desc[UR36][R4.64] ;  /* 0x00000024040f7981 */ /* 0x000162000c1e1900 */
[----:B------:R-:W1:Y:S03]  /*0470*/  LDC R16, c[0x0][0x3b8] ;  /* 0x0000ee00ff107b82 */ /* 0x000e660000000800 */
[----:B------:R0:W5:Y:S01]  /*0480*/  LDG.E R14, desc[UR36][R4.64+0x4] ;  /* 0x00000424040e7981 */ /* 0x000162000c1e1900 */
[----:B-1----:R-:W-:-:S13]  /*0490*/  ISETP.GE.AND P0, PT, R16, 0x1, PT ;  /* 0x000000011000780c */ /* 0x002fda0003f06270 */
[----:B0-----:R-:W-:Y:S05]  /*04a0*/  @!P0 BRA `(.L_x_2) ;  /* 0x0000000c00948947 */ /* 0x001fea0003800000 */
[C---:B------:R-:W-:Y:S01]  /*04b0*/  LOP3.LUT R52, R16.reuse, 0x7, RZ, 0xc0, !PT ;  /* 0x0000000710347812 */ /* 0x040fe200078ec0ff */
[C---:B------:R-:W-:Y:S01]  /*04c0*/  VIADD R4, R16.reuse, 0xffffffff ;  /* 0xffffffff10047836 */ /* 0x040fe20000000000 */
[----:B------:R-:W-:Y:S01]  /*04d0*/  BSSY.RECONVERGENT B0, `(.L_x_3) ;  /* 0x00000e1000007945 */ /* 0x000fe20003800200 */
[C---:B------:R-:W-:Y:S01]  /*04e0*/  LOP3.LUT R53, R16.reuse, 0x3, RZ, 0xc0, !PT ;  /* 0x0000000310357812 */ /* 0x040fe200078ec0ff */
[----:B------:R-:W-:Y:S01]  /*04f0*/  IMAD.MOV.U32 R43, RZ, RZ, RZ ;  /* 0x000000ffff2b7224 */ /* 0x000fe200078e00ff */
[----:B------:R-:W-:Y:S01]  /*0500*/  LOP3.LUT R16, R16, 0x7ffffff8, RZ, 0xc0, !PT ;  /* 0x7ffffff810107812 */ /* 0x000fe200078ec0ff */
[----:B------:R-:W-:Y:S01]  /*0510*/  VIADD R5, R52, 0xffffffff ;  /* 0xffffffff34057836 */ /* 0x000fe20000000000 */
[----:B------:R-:W-:Y:S01]  /*0520*/  ISETP.GE.U32.AND P4, PT, R4, 0x7, PT ;  /* 0x000000070400780c */ /* 0x000fe20003f86070 */
[----:B------:R-:W-:Y:S01]  /*0530*/  IMAD.MOV.U32 R19, RZ, RZ, R13 ;  /* 0x000000ffff137224 */ /* 0x000fe200078e000d */
[----:B------:R-:W-:Y:S02]  /*0540*/  MOV R17, RZ ;  /* 0x000000ff00117202 */ /* 0x000fe40000000f00 */
[----:B------:R-:W-:-:S13]  /*0550*/  ISETP.GE.U32.AND P5, PT, R5, 0x3, PT ;  /* 0x000000030500780c */ /* 0x000fda0003fa6070 */
.L_x_15:
[----:B------:R-:W0:Y:S01]  /*0560*/  LDCU UR4, c[0x0][0x3b0] ;  /* 0x00007600ff0477ac */ /* 0x000e220008000800 */
[----:B-----5:R-:W-:Y:S01]  /*0570*/  IMAD.IADD R20, R14, 0x1, R19 ;  /* 0x000000010e147824 */ /* 0x020fe200078e0213 */
[----:B------:R-:W-:Y:S01]  /*0580*/  IADD3 R18, PT, PT, R2, R19, RZ ;  /* 0x0000001302127210 */ /* 0x000fe20007ffe0ff */
[----:B------:R-:W-:Y:S01]  /*0590*/  BSSY.RECONVERGENT B1, `(.L_x_4) ;  /* 0x00000d0000017945 */ /* 0x000fe20003800200 */
[----:B------:R-:W-:Y:S02]  /*05a0*/  IMAD.MOV.U32 R22, RZ, RZ, R13 ;  /* 0x000000ffff167224 */ /* 0x000fe400078e000d */
[----:B0-----:R-:W-:Y:S02]  /*05b0*/  ISETP.GE.AND P0, PT, R18, UR4, PT ;  /* 0x0000000412007c0c */ /* 0x001fe4000bf06270 */
[----:B------:R-:W-:Y:S02]  /*05c0*/  ISETP.GE.AND P1, PT, R20, UR4, PT ;  /* 0x0000000414007c0c */ /* 0x000fe4000bf26270 */
[----:B------:R-:W-:-:S02]  /*05d0*/  ISETP.GT.AND P0, PT, R18, RZ, !P0 ;  /* 0x000000ff1200720c */ /* 0x000fc40004704270 */
[----:B------:R-:W-:-:S13]  /*05e0*/  ISETP.GT.AND P1, PT, R20, RZ, !P1 ;  /* 0x000000ff1400720c */ /* 0x000fda0004f24270 */
.L_x_13:
[----:B------:R-:W0:Y:S01]  /*05f0*/  LDC R4, c[0x0][0x3b4] ;  /* 0x0000ed00ff047b82 */ /* 0x000e220000000800 */
[----:B------:R-:W-:Y:S01]  /*0600*/  IMAD.IADD R23, R15, 0x1, R22 ;  /* 0x000000010f177824 */ /* 0x000fe200078e0216 */
[----:B------:R-:W-:Y:S01]  /*0610*/  IADD3 R21, PT, PT, R3, R22, RZ ;  /* 0x0000001603157210 */ /* 0x000fe20007ffe0ff */
[----:B------:R-:W-:Y:S03]  /*0620*/  BSSY.RECONVERGENT B2, `(.L_x_5) ;  /* 0x00000c5000027945 */ /* 0x000fe60003800200 */
[-C--:B0-----:R-:W-:Y:S02]  /*0630*/  ISETP.GE.AND P2, PT, R21, R4.reuse, PT ;  /* 0x000000041500720c */ /* 0x081fe40003f46270 */
[----:B------:R-:W-:Y:S02]  /*0640*/  ISETP.GE.AND P3, PT, R23, R4, PT ;  /* 0x000000041700720c */ /* 0x000fe40003f66270 */
[----:B------:R-:W-:-:S02]  /*0650*/  ISETP.GT.AND P2, PT, R21, RZ, !P2 ;  /* 0x000000ff1500720c */ /* 0x000fc40005744270 */
[----:B------:R-:W-:-:S04]  /*0660*/  ISETP.GT.AND P3, PT, R23, RZ, !P3 ;  /* 0x000000ff1700720c */ /* 0x000fc80005f64270 */
[----:B------:R-:W-:Y:S02]  /*0670*/  PLOP3.LUT P2, PT, P3, P2, P0, 0x80, 0x0 ;  /* 0x000000000000781c */ /* 0x000fe40001f45000 */
[C---:B------:R-:W-:Y:S01]  /*0680*/  ISETP.NE.AND P3, PT, R22.reuse, R0, PT ;  /* 0x000000001600720c */ /* 0x040fe20003f65270 */
[----:B------:R-:W-:Y:S01]  /*0690*/  VIADD R22, R22, 0x1 ;  /* 0x0000000116167836 */ /* 0x000fe20000000000 */
[----:B------:R-:W-:-:S13]  /*06a0*/  PLOP3.LUT P2, PT, P2, P1, PT, 0x80, 0x8 ;  /* 0x000000000008781c */ /* 0x000fda0001743070 */
[----:B------:R-:W-:Y:S05]  /*06b0*/  @!P2 BRA `(.L_x_6) ;  /* 0x0000000800eca947 */ /* 0x000fea0003800000 */
[-C--:B------:R-:W-:Y:S02]  /*06c0*/  IMAD R21, R18, R4.reuse, R21 ;  /* 0x0000000412157224 */ /* 0x080fe400078e0215 */
[----:B------:R-:W-:Y:S02]  /*06d0*/  IMAD R23, R20, R4, R23 ;  /* 0x0000000414177224 */ /* 0x000fe400078e0217 */
[----:B------:R-:W-:Y:S01]  /*06e0*/  HFMA2 R4, -RZ, RZ, 0, 0 ;  /* 0x00000000ff047431 */ /* 0x000fe200000001ff */
[----:B------:R-:W-:Y:S06]  /*06f0*/  @!P4 BRA `(.L_x_7) ;  /* 0x000000040048c947 */ /* 0x000fec0003800000 */
[----:B------:R-:W-:Y:S01]  /*0700*/  BSSY.RECONVERGENT B3, `(.L_x_8) ;  /* 0x0000050000037945 */ /* 0x000fe20003800200 */
[----:B------:R-:W-:-:S07]  /*0710*/  IMAD.MOV.U32 R26, RZ, RZ, RZ ;  /* 0x000000ffff1a7224 */ /* 0x000fce00078e00ff */
.L_x_9:
[----:B------:R-:W0:Y:S01]  /*0720*/  LDC.64 R10, c[0x0][0x380] ;  /* 0x0000e000ff0a7b82 */ /* 0x000e220000000a00 */
[----:B------:R-:W1:Y:S07]  /*0730*/  LDCU UR4, c[0x0][0x3b8] ;  /* 0x00007700ff0477ac */ /* 0x000e6e0008000800 */
[----:B------:R-:W2:Y:S08]  /*0740*/  LDC.64 R8, c[0x0][0x398] ;  /* 0x0000e600ff087b82 */ /* 0x000eb00000000a00 */
[----:B------:R-:W3:Y:S01]  /*0750*/  LDC.64 R4, c[0x0][0x388] ;  /* 0x0000e200ff047b82 */ /* 0x000ee20000000a00 */
[----:B-1----:R-:W-:-:S02]  /*0760*/  IMAD R25, R21, UR4, R26 ;  /* 0x0000000415197c24 */ /* 0x002fc4000f8e021a */
[----:B------:R-:W-:-:S05]  /*0770*/  IMAD R27, R23, UR4, R26 ;  /* 0x00000004171b7c24 */ /* 0x000fca000f8e021a */
[----:B------:R-:W1:Y:S01]  /*0780*/  LDC.64 R6, c[0x0][0x390] ;  /* 0x0000e400ff067b82 */ /* 0x000e620000000a00 */
[----:B0-----:R-:W-:-:S05]  /*0790*/  IMAD.WIDE R10, R25, 0x4, R10 ;  /* 0x00000004190a7825 */ /* 0x001fca00078e020a */
[----:B------:R-:W4:Y:S01]  /*07a0*/  LDG.E R44, desc[UR36][R10.64] ;  /* 0x000000240a2c7981 */ /* 0x000f22000c1e1900 */
[----:B--2---:R-:W-:-:S03]  /*07b0*/  IMAD.WIDE R8, R27, 0x4, R8 ;  /* 0x000000041b087825 */ /* 0x004fc600078e0208 */
[----:B------:R-:W2:Y:S04]  /*07c0*/  LDG.E R38, desc[UR36][R10.64+0x8] ;  /* 0x000008240a267981 */ /* 0x000ea8000c1e1900 */
[----:B------:R-:W4:Y:S01]  /*07d0*/  LDG.E R45, desc[UR36][R8.64] ;  /* 0x00000024082d7981 */ /* 0x000f22000c1e1900 */
[----:B---3--:R-:W-:-:S03]  /*07e0*/  IMAD.WIDE R4, R25, 0x4, R4 ;  /* 0x0000000419047825 */ /* 0x008fc600078e0204 */
[----:B------:R-:W3:Y:S04]  /*07f0*/  LDG.E R25, desc[UR36][R10.64+0x4] ;  /* 0x000004240a197981 */ /* 0x000ee8000c1e1900 */
[----:B------:R-:W5:Y:S01]  /*0800*/  LDG.E R41, desc[UR36][R4.64] ;  /* 0x0000002404297981 */ /* 0x000f62000c1e1900 */
[----:B-1----:R-:W-:-:S03]  /*0810*/  IMAD.WIDE R6, R27, 0x4, R6 ;  /* 0x000000041b067825 */ /* 0x002fc600078e0206 */
[----:B------:R-:W3:Y:S04]  /*0820*/  LDG.E R42, desc[UR36][R8.64+0x4] ;  /* 0x00000424082a7981 */ /* 0x000ee8000c1e1900 */
[----:B------:R-:W5:Y:S04]  /*0830*/  LDG.E R24, desc[UR36][R6.64] ;  /* 0x0000002406187981 */ /* 0x000f68000c1e1900 */
[----:B------:R-:W2:Y:S04]  /*0840*/  LDG.E R40, desc[UR36][R4.64+0x4] ;  /* 0x0000042404287981 */ /* 0x000ea8000c1e1900 */
        /* <DEDUP_REMOVED lines=15> */
[----:B------:R4:W2:Y:S04]  /*0940*/  LDG.E R51, desc[UR36][R8.64+0x1c] ;  /* 0x00001c2408337981 */ /* 0x0008a8000c1e1900 */
[----:B------:R-:W2:Y:S04]  /*0950*/  LDG.E R27, desc[UR36][R10.64+0x18] ;  /* 0x000018240a1b7981 */ /* 0x000ea8000c1e1900 */
[----:B------:R-:W2:Y:S04]  /*0960*/  LDG.E R46, desc[UR36][R10.64+0x1c] ;  /* 0x00001c240a2e7981 */ /* 0x000ea8000c1e1900 */
[----:B------:R-:W2:Y:S04]  /*0970*/  LDG.E R11, desc[UR36][R4.64+0x18] ;  /* 0x00001824040b7981 */ /* 0x000ea8000c1e1900 */
[----:B------:R-:W2:Y:S01]  /*0980*/  LDG.E R10, desc[UR36][R6.64+0x18] ;  /* 0x00001824060a7981 */ /* 0x000ea2000c1e1900 */
[----:B----4-:R-:W-:-:S03]  /*0990*/  FADD R8, R44, -R45 ;  /* 0x8000002d2c087221 */ /* 0x010fc60000000000 */
[----:B------:R-:W4:Y:S04]  /*09a0*/  LDG.E R45, desc[UR36][R4.64+0x14] ;  /* 0x00001424042d7981 */ /* 0x000f28000c1e1900 */
[----:B------:R-:W4:Y:S01]  /*09b0*/  LDG.E R44, desc[UR36][R6.64+0x14] ;  /* 0x00001424062c7981 */ /* 0x000f22000c1e1900 */
[----:B------:R-:W-:Y:S01]  /*09c0*/  FFMA R43, R8, R8, R43 ;  /* 0x00000008082b7223 */ /* 0x000fe2000000002b */
[----:B-----5:R-:W-:Y:S02]  /*09d0*/  FADD R8, R41, -R24 ;  /* 0x8000001829087221 */ /* 0x020fe40000000000 */
[----:B------:R-:W5:Y:S04]  /*09e0*/  LDG.E R24, desc[UR36][R4.64+0x1c] ;  /* 0x00001c2404187981 */ /* 0x000f68000c1e1900 */
[----:B------:R-:W5:Y:S01]  /*09f0*/  LDG.E R41, desc[UR36][R6.64+0x1c] ;  /* 0x00001c2406297981 */ /* 0x000f62000c1e1900 */
[----:B------:R-:W-:Y:S01]  /*0a00*/  FFMA R43, R8, R8, R43 ;  /* 0x00000008082b7223 */ /* 0x000fe2000000002b */
[----:B---3--:R-:W-:Y:S01]  /*0a10*/  FADD R42, R25, -R42 ;  /* 0x8000002a192a7221 */ /* 0x008fe20000000000 */
[----:B--2---:R-:W-:-:S03]  /*0a20*/  FADD R40, R40, -R39 ;  /* 0x8000002728287221 */ /* 0x004fc60000000000 */
[----:B------:R-:W-:Y:S01]  /*0a30*/  FFMA R43, R42, R42, R43 ;  /* 0x0000002a2a2b7223 */ /* 0x000fe2000000002b */
[----:B------:R-:W-:-:S03]  /*0a40*/  FADD R38, R38, -R37 ;  /* 0x8000002526267221 */ /* 0x000fc60000000000 */
[----:B------:R-:W-:-:S04]  /*0a50*/  FFMA R43, R40, R40, R43 ;  /* 0x00000028282b7223 */ /* 0x000fc8000000002b */
[----:B------:R-:W-:Y:S01]  /*0a60*/  FFMA R43, R38, R38, R43 ;  /* 0x00000026262b7223 */ /* 0x000fe2000000002b */
[----:B------:R-:W-:-:S04]  /*0a70*/  FADD R36, R36, -R33 ;  /* 0x8000002124247221 */ /* 0x000fc80000000000 */
        /* <DEDUP_REMOVED lines=9> */
[----:B------:R-:W-:Y:S01]  /*0b10*/  FADD R28, R28, -R49 ;  /* 0x800000311c1c7221 */ /* 0x000fe20000000000 */
[----:B------:R-:W-:-:S03]  /*0b20*/  VIADD R26, R26, 0x8 ;  /* 0x000000081a1a7836 */ /* 0x000fc60000000000 */
[----:B------:R-:W-:Y:S02]  /*0b30*/  FFMA R43, R28, R28, R43 ;  /* 0x0000001c1c2b7223 */ /* 0x000fe4000000002b */
[----:B------:R-:W-:Y:S01]  /*0b40*/  ISETP.NE.AND P2, PT, R26, R16, PT ;  /* 0x000000101a00720c */ /* 0x000fe20003f45270 */
[----:B------:R-:W-:Y:S01]  /*0b50*/  FADD R48, R27, -R48 ;  /* 0x800000301b307221 */ /* 0x000fe20000000000 */
[----:B------:R-:W-:Y:S01]  /*0b60*/  FADD R46, R46, -R51 ;  /* 0x800000332e2e7221 */ /* 0x000fe20000000000 */
[----:B------:R-:W-:Y:S01]  /*0b70*/  FADD R10, R11, -R10 ;  /* 0x8000000a0b0a7221 */ /* 0x000fe20000000000 */
[----:B----4-:R-:W-:-:S04]  /*0b80*/  FADD R44, R45, -R44 ;  /* 0x8000002c2d2c7221 */ /* 0x010fc80000000000 */
[----:B------:R-:W-:-:S04]  /*0b90*/  FFMA R43, R44, R44, R43 ;  /* 0x0000002c2c2b7223 */ /* 0x000fc8000000002b */
[----:B------:R-:W-:-:S04]  /*0ba0*/  FFMA R43, R48, R48, R43 ;  /* 0x00000030302b7223 */ /* 0x000fc8000000002b */
[----:B------:R-:W-:Y:S01]  /*0bb0*/  FFMA R43, R10, R10, R43 ;  /* 0x0000000a0a2b7223 */ /* 0x000fe2000000002b */
[----:B-----5:R-:W-:-:S03]  /*0bc0*/  FADD R24, R24, -R41 ;  /* 0x8000002918187221 */ /* 0x020fc60000000000 */
[----:B------:R-:W-:-:S04]  /*0bd0*/  FFMA R43, R46, R46, R43 ;  /* 0x0000002e2e2b7223 */ /* 0x000fc8000000002b */
[----:B------:R-:W-:Y:S01]  /*0be0*/  FFMA R43, R24, R24, R43 ;  /* 0x00000018182b7223 */ /* 0x000fe2000000002b */
[----:B------:R-:W-:Y:S06]  /*0bf0*/  @P2 BRA `(.L_x_9) ;  /* 0xfffffff800c82947 */ /* 0x000fec000383ffff */
[----:B------:R-:W-:Y:S05]  /*0c00*/  BSYNC.RECONVERGENT B3 ;  /* 0x0000000000037941 */ /* 0x000fea0003800200 */
.L_x_8:
[----:B------:R-:W-:-:S07]  /*0c10*/  MOV R4, R16 ;  /* 0x0000001000047202 */ /* 0x000fce0000000f00 */
.L_x_7:
[----:B------:R-:W-:-:S13]  /*0c20*/  ISETP.NE.AND P2, PT, R52, RZ, PT ;  /* 0x000000ff3400720c */ /* 0x000fda0003f45270 */
[----:B------:R-:W-:Y:S05]  /*0c30*/  @!P2 BRA `(.L_x_10) ;  /* 0x000000040088a947 */ /* 0x000fea0003800000 */
[----:B------:R-:W-:Y:S01]  /*0c40*/  ISETP.NE.AND P2, PT, R53, RZ, PT ;  /* 0x000000ff3500720c */ /* 0x000fe20003f45270 */
[----:B------:R-:W-:-:S12]  /*0c50*/  @!P5 BRA `(.L_x_11) ;  /* 0x0000000000b0d947 */ /* 0x000fd80003800000 */
        /* <DEDUP_REMOVED lines=11> */
[----:B------:R-:W5:Y:S01]  /*0d10*/  LDG.E R26, desc[UR36][R10.64] ;  /* 0x000000240a1a7981 */ /* 0x000f62000c1e1900 */
[----:B---3--:R-:W-:-:S03]  /*0d20*/  IMAD.WIDE R24, R5, 0x4, R24 ;  /* 0x0000000405187825 */ /* 0x008fc600078e0218 */
[----:B------:R-:W5:Y:S04]  /*0d30*/  LDG.E R5, desc[UR36][R8.64] ;  /* 0x0000002408057981 */ /* 0x000f68000c1e1900 */
[----:B------:R-:W4:Y:S01]  /*0d40*/  LDG.E R30, desc[UR36][R10.64+0x4] ;  /* 0x000004240a1e7981 */ /* 0x000f22000c1e1900 */
[----:B-1----:R-:W-:-:S03]  /*0d50*/  IMAD.WIDE R6, R27, 0x4, R6 ;  /* 0x000000041b067825 */ /* 0x002fc600078e0206 */
[----:B------:R-:W3:Y:S04]  /*0d60*/  LDG.E R27, desc[UR36][R24.64] ;  /* 0x00000024181b7981 */ /* 0x000ee8000c1e1900 */
[----:B------:R-:W3:Y:S04]  /*0d70*/  LDG.E R28, desc[UR36][R6.64] ;  /* 0x00000024061c7981 */ /* 0x000ee8000c1e1900 */
        /* <DEDUP_REMOVED lines=8> */
[----:B------:R-:W2:Y:S01]  /*0e00*/  LDG.E R40, desc[UR36][R6.64+0xc] ;  /* 0x00000c2406287981 */ /* 0x000ea2000c1e1900 */
[----:B------:R-:W-:-:S02]  /*0e10*/  VIADD R4, R4, 0x4 ;  /* 0x0000000404047836 */ /* 0x000fc40000000000 */
[----:B-----5:R-:W-:-:S04]  /*0e20*/  FADD R26, R5, -R26 ;  /* 0x8000001a051a7221 */ /* 0x020fc80000000000 */
[----:B------:R-:W-:Y:S01]  /*0e30*/  FFMA R26, R26, R26, R43 ;  /* 0x0000001a1a1a7223 */ /* 0x000fe2000000002b */
[----:B----4-:R-:W-:Y:S01]  /*0e40*/  FADD R29, R29, -R30 ;  /* 0x8000001e1d1d7221 */ /* 0x010fe20000000000 */
[----:B---3--:R-:W-:-:S04]  /*0e50*/  FADD R27, R27, -R28 ;  /* 0x8000001c1b1b7221 */ /* 0x008fc80000000000 */
[----:B------:R-:W-:-:S04]  /*0e60*/  FFMA R26, R27, R27, R26 ;  /* 0x0000001b1b1a7223 */ /* 0x000fc8000000001a */
[----:B------:R-:W-:Y:S01]  /*0e70*/  FFMA R26, R29, R29, R26 ;  /* 0x0000001d1d1a7223 */ /* 0x000fe2000000001a */
[----:B--2---:R-:W-:Y:S01]  /*0e80*/  FADD R31, R31, -R32 ;  /* 0x800000201f1f7221 */ /* 0x004fe20000000000 */
        /* <DEDUP_REMOVED lines=8> */
[----:B------:R-:W-:-:S07]  /*0f10*/  FFMA R43, R39, R39, R26 ;  /* 0x00000027272b7223 */ /* 0x000fce000000001a */
.L_x_11:
[----:B------:R-:W-:Y:S05]  /*0f20*/  @!P2 BRA `(.L_x_10) ;  /* 0x0000000000cca947 */ /* 0x000fea0003800000 */
[----:B------:R-:W0:Y:S01]  /*0f30*/  LDCU UR5, c[0x0][0x3b8] ;  /* 0x00007700ff0577ac */ /* 0x000e220008000800 */
[----:B------:R-:W-:Y:S01]  /*0f40*/  ISETP.NE.AND P2, PT, R53, 0x1, PT ;  /* 0x000000013500780c */ /* 0x000fe20003f45270 */
[----:B0-----:R-:W-:-:S12]  /*0f50*/  ULOP3.LUT UP0, URZ, UR5, 0x1, URZ, 0xc0, !UPT ;  /* 0x0000000105ff7892 */ /* 0x001fd8000f80c0ff */
[----:B------:R-:W-:Y:S05]  /*0f60*/  @!P2 BRA `(.L_x_12) ;  /* 0x000000000070a947 */ /* 0x000fea0003800000 */
        /* <DEDUP_REMOVED lines=9> */
[----:B--2---:R-:W-:-:S05]  /*1000*/  IMAD.WIDE R10, R27, 0x4, R10 ;  /* 0x000000041b0a7825 */ /* 0x004fca00078e020a */
[----:B------:R-:W2:Y:S01]  /*1010*/  LDG.E R26, desc[UR36][R10.64] ;  /* 0x000000240a1a7981 */ /* 0x000ea2000c1e1900 */
[----:B---3--:R-:W-:-:S03]  /*1020*/  IMAD.WIDE R24, R5, 0x4, R24 ;  /* 0x0000000405187825 */ /* 0x008fc600078e0218 */
[----:B------:R-:W4:Y:S04]  /*1030*/  LDG.E R30, desc[UR36][R10.64+0x4] ;  /* 0x000004240a1e7981 */ /* 0x000f28000c1e1900 */
[----:B------:R-:W2:Y:S01]  /*1040*/  LDG.E R5, desc[UR36][R8.64] ;  /* 0x0000002408057981 */ /* 0x000ea2000c1e1900 */
[----:B-1----:R-:W-:-:S03]  /*1050*/  IMAD.WIDE R6, R27, 0x4, R6 ;  /* 0x000000041b067825 */ /* 0x002fc600078e0206 */
[----:B------:R-:W3:Y:S04]  /*1060*/  LDG.E R31, desc[UR36][R24.64+0x4] ;  /* 0x00000424181f7981 */ /* 0x000ee8000c1e1900 */
[----:B------:R-:W5:Y:S04]  /*1070*/  LDG.E R27, desc[UR36][R24.64] ;  /* 0x00000024181b7981 */ /* 0x000f68000c1e1900 */
[----:B------:R-:W5:Y:S04]  /*1080*/  LDG.E R28, desc[UR36][R6.64] ;  /* 0x00000024061c7981 */ /* 0x000f68000c1e1900 */
[----:B------:R-:W3:Y:S01]  /*1090*/  LDG.E R32, desc[UR36][R6.64+0x4] ;  /* 0x0000042406207981 */ /* 0x000ee2000c1e1900 */
[----:B------:R-:W-:-:S02]  /*10a0*/  VIADD R4, R4, 0x2 ;  /* 0x0000000204047836 */ /* 0x000fc40000000000 */
[----:B--2---:R-:W-:-:S04]  /*10b0*/  FADD R26, R5, -R26 ;  /* 0x8000001a051a7221 */ /* 0x004fc80000000000 */
[----:B------:R-:W-:Y:S01]  /*10c0*/  FFMA R26, R26, R26, R43 ;  /* 0x0000001a1a1a7223 */ /* 0x000fe2000000002b */
[----:B----4-:R-:W-:Y:S01]  /*10d0*/  FADD R29, R29, -R30 ;  /* 0x8000001e1d1d7221 */ /* 0x010fe20000000000 */
[----:B-----5:R-:W-:-:S04]  /*10e0*/  FADD R27, R27, -R28 ;  /* 0x8000001c1b1b7221 */ /* 0x020fc80000000000 */
[----:B------:R-:W-:Y:S01]  /*10f0*/  FFMA R26, R27, R27, R26 ;  /* 0x0000001b1b1a7223 */ /* 0x000fe2000000001a */
[----:B---3--:R-:W-:-:S03]  /*1100*/  FADD R31, R31, -R32 ;  /* 0x800000201f1f7221 */ /* 0x008fc60000000000 */
[----:B------:R-:W-:-:S04]  /*1110*/  FFMA R26, R29, R29, R26 ;  /* 0x0000001d1d1a7223 */ /* 0x000fc8000000001a */
[----:B------:R-:W-:-:S07]  /*1120*/  FFMA R43, R31, R31, R26 ;  /* 0x0000001f1f2b7223 */ /* 0x000fce000000001a */
.L_x_12:
[----:B------:R-:W-:Y:S05]  /*1130*/  BRA.U !UP0, `(.L_x_10) ;  /* 0x0000000108487547 */ /* 0x000fea000b800000 */
[----:B------:R-:W0:Y:S01]  /*1140*/  LDC.64 R10, c[0x0][0x380] ;  /* 0x0000e000ff0a7b82 */ /* 0x000e220000000a00 */
[--C-:B------:R-:W-:Y:S02]  /*1150*/  IMAD R21, R21, UR5, R4.reuse ;  /* 0x0000000515157c24 */ /* 0x100fe4000f8e0204 */
[----:B------:R-:W-:-:S05]  /*1160*/  IMAD R23, R23, UR5, R4 ;  /* 0x0000000517177c24 */ /* 0x000fca000f8e0204 */
[----:B------:R-:W1:Y:S08]  /*1170*/  LDC.64 R24, c[0x0][0x398] ;  /* 0x0000e600ff187b82 */ /* 0x000e700000000a00 */
[----:B------:R-:W2:Y:S08]  /*1180*/  LDC.64 R8, c[0x0][0x390] ;  /* 0x0000e400ff087b82 */ /* 0x000eb00000000a00 */
[----:B------:R-:W3:Y:S01]  /*1190*/  LDC.64 R6, c[0x0][0x388] ;  /* 0x0000e200ff067b82 */ /* 0x000ee20000000a00 */
[----:B0-----:R-:W-:-:S06]  /*11a0*/  IMAD.WIDE R4, R21, 0x4, R10 ;  /* 0x0000000415047825 */ /* 0x001fcc00078e020a */
[----:B------:R-:W4:Y:S01]  /*11b0*/  LDG.E R4, desc[UR36][R4.64] ;  /* 0x0000002404047981 */ /* 0x000f22000c1e1900 */
[----:B-1----:R-:W-:-:S06]  /*11c0*/  IMAD.WIDE R10, R23, 0x4, R24 ;  /* 0x00000004170a7825 */ /* 0x002fcc00078e0218 */
[----:B------:R-:W4:Y:S01]  /*11d0*/  LDG.E R11, desc[UR36][R10.64] ;  /* 0x000000240a0b7981 */ /* 0x000f22000c1e1900 */
[----:B--2---:R-:W-:-:S06]  /*11e0*/  IMAD.WIDE R8, R23, 0x4, R8 ;  /* 0x0000000417087825 */ /* 0x004fcc00078e0208 */
[----:B------:R-:W2:Y:S01]  /*11f0*/  LDG.E R9, desc[UR36][R8.64] ;  /* 0x0000002408097981 */ /* 0x000ea2000c1e1900 */
[----:B---3--:R-:W-:-:S06]  /*1200*/  IMAD.WIDE R6, R21, 0x4, R6 ;  /* 0x0000000415067825 */ /* 0x008fcc00078e0206 */
[----:B------:R-:W2:Y:S01]  /*1210*/  LDG.E R6, desc[UR36][R6.64] ;  /* 0x0000002406067981 */ /* 0x000ea2000c1e1900 */
[----:B----4-:R-:W-:-:S04]  /*1220*/  FADD R24, R4, -R11 ;  /* 0x8000000b04187221 */ /* 0x010fc80000000000 */
[----:B------:R-:W-:Y:S01]  /*1230*/  FFMA R43, R24, R24, R43 ;  /* 0x00000018182b7223 */ /* 0x000fe2000000002b */
[----:B--2---:R-:W-:-:S04]  /*1240*/  FADD R26, R6, -R9 ;  /* 0x80000009061a7221 */ /* 0x004fc80000000000 */
[----:B------:R-:W-:-:S07]  /*1250*/  FFMA R43, R26, R26, R43 ;  /* 0x0000001a1a2b7223 */ /* 0x000fce000000002b */
.L_x_10:
[----:B------:R-:W-:-:S07]  /*1260*/  IADD3 R17, PT, PT, R17, 0x1, RZ ;  /* 0x0000000111117810 */ /* 0x000fce0007ffe0ff */
.L_x_6:
[----:B------:R-:W-:Y:S05]  /*1270*/  BSYNC.RECONVERGENT B2 ;  /* 0x0000000000027941 */ /* 0x000fea0003800200 */
.L_x_5:
[----:B------:R-:W-:Y:S05]  /*1280*/  @P3 BRA `(.L_x_13) ;  /* 0xfffffff000d83947 */ /* 0x000fea000383ffff */
[----:B------:R-:W-:Y:S05]  /*1290*/  BSYNC.RECONVERGENT B1 ;  /* 0x0000000000017941 */ /* 0x000fea0003800200 */
.L_x_4:
[----:B------:R-:W-:-:S13]  /*12a0*/  ISETP.NE.AND P0, PT, R19, R0, PT ;  /* 0x000000001300720c */ /* 0x000fda0003f05270 */
[----:B------:R-:W-:Y:S05]  /*12b0*/  @!P0 BRA `(.L_x_14) ;  /* 0x0000000000088947 */ /* 0x000fea0003800000 */
[----:B------:R-:W-:Y:S01]  /*12c0*/  VIADD R19, R19, 0x1 ;  /* 0x0000000113137836 */ /* 0x000fe20000000000 */
[----:B------:R-:W-:Y:S06]  /*12d0*/  BRA `(.L_x_15) ;  /* 0xfffffff000a07947 */ /* 0x000fec000383ffff */
.L_x_14:
[----:B------:R-:W-:Y:S05]  /*12e0*/  BSYNC.RECONVERGENT B0 ;  /* 0x0000000000007941 */ /* 0x000fea0003800200 */
.L_x_3:
[----:B------:R-:W-:Y:S05]  /*12f0*/  BRA `(.L_x_16) ;  /* 0x0000000400c87947 */ /* 0x000fea0003800000 */
.L_x_2:
[C---:B------:R-:W-:Y:S01]  /*1300*/  IMAD.IADD R18, R0.reuse, 0x1, R0 ;  /* 0x0000000100127824 */ /* 0x040fe200078e0200 */
[----:B------:R-:W-:Y:S01]  /*1310*/  BSSY.RECONVERGENT B0, `(.L_x_17) ;  /* 0x000006f000007945 */ /* 0x000fe20003800200 */
[C---:B------:R-:W-:Y:S01]  /*1320*/  IADD3 R5, PT, PT, -R0.reuse, 0x1, RZ ;  /* 0x0000000100057810 */ /* 0x040fe20007ffe1ff */
[----:B------:R-:W-:Y:S01]  /*1330*/  IMAD.MOV.U32 R17, RZ, RZ, RZ ;  /* 0x000000ffff117224 */ /* 0x000fe200078e00ff */
[----:B------:R-:W-:Y:S01]  /*1340*/  IADD3 R6, PT, PT, -R0, 0x2, RZ ;  /* 0x0000000200067810 */ /* 0x000fe20007ffe1ff */
[----:B------:R-:W-:Y:S01]  /*1350*/  IMAD.MOV.U32 R9, RZ, RZ, R13 ;  /* 0x000000ffff097224 */ /* 0x000fe200078e000d */
[----:B------:R-:W-:Y:S02]  /*1360*/  IADD3 R4, PT, PT, R18, 0x1, RZ ;  /* 0x0000000112047810 */ /* 0x000fe40007ffe0ff */
[----:B------:R-:W-:Y:S02]  /*1370*/  IADD3 R7, PT, PT, -R0, 0x3, RZ ;  /* 0x0000000300077810 */ /* 0x000fe40007ffe1ff */
[----:B------:R-:W-:-:S07]  /*1380*/  LOP3.LUT R4, R4, 0x3, RZ, 0xc0, !PT ;  /* 0x0000000304047812 */ /* 0x000fce00078ec0ff */
.L_x_21:
[----:B------:R-:W0:Y:S01]  /*1390*/  LDCU UR4, c[0x0][0x3b0] ;  /* 0x00007600ff0477ac */ /* 0x000e220008000800 */
[----:B------:R-:W-:Y:S01]  /*13a0*/  ISETP.NE.AND P2, PT, R4, RZ, PT ;  /* 0x000000ff0400720c */ /* 0x000fe20003f45270 */
[----:B-----5:R-:W-:Y:S01]  /*13b0*/  IMAD.IADD R10, R14, 0x1, R9 ;  /* 0x000000010e0a7824 */ /* 0x020fe200078e0209 */
[----:B------:R-:W-:Y:S02]  /*13c0*/  IADD3 R8, PT, PT, R2, R9, RZ ;  /* 0x0000000902087210 */ /* 0x000fe40007ffe0ff */
[C---:B------:R-:W-:Y:S02]  /*13d0*/  ISETP.NE.AND P5, PT, R9.reuse, R0, PT ;  /* 0x000000000900720c */ /* 0x040fe40003fa5270 */
[----:B------:R-:W-:Y:S02]  /*13e0*/  IADD3 R9, PT, PT, R9, 0x1, RZ ;  /* 0x0000000109097810 */ /* 0x000fe40007ffe0ff */
[----:B0-----:R-:W-:Y:S02]  /*13f0*/  ISETP.GE.AND P0, PT, R8, UR4, PT ;  /* 0x0000000408007c0c */ /* 0x001fe4000bf06270 */
[----:B------:R-:W-:-:S02]  /*1400*/  ISETP.GE.AND P1, PT, R10, UR4, PT ;  /* 0x000000040a007c0c */ /* 0x000fc4000bf26270 */
[----:B------:R-:W-:Y:S01]  /*1410*/  ISETP.GT.AND P0, PT, R8, RZ, !P0 ;  /* 0x000000ff0800720c */ /* 0x000fe20004704270 */
[----:B------:R-:W-:Y:S01]  /*1420*/  IMAD.MOV.U32 R8, RZ, RZ, R13 ;  /* 0x000000ffff087224 */ /* 0x000fe200078e000d */
[----:B------:R-:W-:Y:S01]  /*1430*/  ISETP.GT.AND P1, PT, R10, RZ, !P1 ;  /* 0x000000ff0a00720c */ /* 0x000fe20004f24270 */
[----:B------:R-:W-:-:S12]  /*1440*/  @!P2 BRA `(.L_x_18) ;  /* 0x0000000000a4a947 */ /* 0x000fd80003800000 */
[----:B------:R-:W0:Y:S01]  /*1450*/  LDCU UR4, c[0x0][0x3b4] ;  /* 0x00007680ff0477ac */ /* 0x000e220008000800 */
[--C-:B------:R-:W-:Y:S01]  /*1460*/  IMAD.IADD R10, R3, 0x1, -R0.reuse ;  /* 0x00000001030a7824 */ /* 0x100fe200078e0a00 */
[----:B------:R-:W-:Y:S01]  /*1470*/  IADD3 R16, PT, PT, R17, 0x1, RZ ;  /* 0x0000000111107810 */ /* 0x000fe20007ffe0ff */
[----:B------:R-:W-:Y:S02]  /*1480*/  IMAD.IADD R11, R15, 0x1, -R0 ;  /* 0x000000010f0b7824 */ /* 0x000fe400078e0a00 */
[----:B------:R-:W-:Y:S01]  /*1490*/  IMAD.MOV.U32 R8, RZ, RZ, R5 ;  /* 0x000000ffff087224 */ /* 0x000fe200078e0005 */
[C---:B0-----:R-:W-:Y:S02]  /*14a0*/  ISETP.GE.AND P2, PT, R10.reuse, UR4, PT ;  /* 0x000000040a007c0c */ /* 0x041fe4000bf46270 */
[----:B------:R-:W-:Y:S02]  /*14b0*/  ISETP.GE.AND P3, PT, R11, UR4, PT ;  /* 0x000000040b007c0c */ /* 0x000fe4000bf66270 */
[----:B------:R-:W-:-:S02]  /*14c0*/  ISETP.GT.AND P2, PT, R10, RZ, !P2 ;  /* 0x000000ff0a00720c */ /* 0x000fc40005744270 */
[----:B------:R-:W-:-:S04]  /*14d0*/  ISETP.GT.AND P3, PT, R11, RZ, !P3 ;  /* 0x000000ff0b00720c */ /* 0x000fc80005f64270 */
[----:B------:R-:W-:Y:S02]  /*14e0*/  PLOP3.LUT P2, PT, P3, P2, P0, 0x80, 0x0 ;  /* 0x000000000000781c */ /* 0x000fe40001f45000 */
[----:B------:R-:W-:Y:S02]  /*14f0*/  ISETP.NE.AND P3, PT, R4, 0x1, PT ;  /* 0x000000010400780c */ /* 0x000fe40003f65270 */
[----:B------:R-:W-:-:S13]  /*1500*/  PLOP3.LUT P2, PT, P2, P1, PT, 0x80, 0x8 ;  /* 0x000000000008781c */ /* 0x000fda0001743070 */
[----:B------:R-:W-:-:S05]  /*1510*/  @!P2 IMAD.MOV R16, RZ, RZ, R17 ;  /* 0x000000ffff10a224 */ /* 0x000fca00078e0211 */
[----:B------:R-:W-:Y:S01]  /*1520*/  MOV R17, R16 ;  /* 0x0000001000117202 */ /* 0x000fe20000000f00 */
[----:B------:R-:W-:Y:S06]  /*1530*/  @!P3 BRA `(.L_x_18) ;  /* 0x000000000068b947 */ /* 0x000fec0003800000 */
[----:B------:R-:W-:Y:S02]  /*1540*/  VIADD R8, R10, 0x1 ;  /* 0x000000010a087836 */ /* 0x000fe40000000000 */
[----:B------:R-:W-:-:S03]  /*1550*/  VIADD R16, R11, 0x1 ;  /* 0x000000010b107836 */ /* 0x000fc60000000000 */
[----:B------:R-:W-:Y:S01]  /*1560*/  ISETP.GE.AND P2, PT, R8, UR4, PT ;  /* 0x0000000408007c0c */ /* 0x000fe2000bf46270 */
[----:B------:R-:W-:Y:S01]  /*1570*/  IMAD.MOV.U32 R8, RZ, RZ, R6 ;  /* 0x000000ffff087224 */ /* 0x000fe200078e0006 */
[----:B------:R-:W-:Y:S02]  /*1580*/  ISETP.GE.AND P3, PT, R16, UR4, PT ;  /* 0x0000000410007c0c */ /* 0x000fe4000bf66270 */
[----:B------:R-:W-:Y:S02]  /*1590*/  ISETP.LT.U32.AND P2, PT, R10, 0x7fffffff, !P2 ;  /* 0x7fffffff0a00780c */ /* 0x000fe40005741070 */
[----:B------:R-:W-:Y:S02]  /*15a0*/  ISETP.LT.U32.AND P3, PT, R11, 0x7fffffff, !P3 ;  /* 0x7fffffff0b00780c */ /* 0x000fe40005f61070 */
[----:B------:R-:W-:Y:S02]  /*15b0*/  IADD3 R16, PT, PT, R17, 0x1, RZ ;  /* 0x0000000111107810 */ /* 0x000fe40007ffe0ff */
[----:B------:R-:W-:-:S02]  /*15c0*/  PLOP3.LUT P2, PT, P3, P2, P0, 0x80, 0x0 ;  /* 0x000000000000781c */ /* 0x000fc40001f45000 */
[----:B------:R-:W-:Y:S02]  /*15d0*/  ISETP.NE.AND P3, PT, R4, 0x2, PT ;  /* 0x000000020400780c */ /* 0x000fe40003f65270 */
[----:B------:R-:W-:-:S13]  /*15e0*/  PLOP3.LUT P2, PT, P2, P1, PT, 0x80, 0x8 ;  /* 0x000000000008781c */ /* 0x000fda0001743070 */
[----:B------:R-:W-:-:S05]  /*15f0*/  @!P2 IMAD.MOV R16, RZ, RZ, R17 ;  /* 0x000000ffff10a224 */ /* 0x000fca00078e0211 */
[----:B------:R-:W-:Y:S01]  /*1600*/  MOV R17, R16 ;  /* 0x0000001000117202 */ /* 0x000fe20000000f00 */
[----:B------:R-:W-:Y:S06]  /*1610*/  @!P3 BRA `(.L_x_18) ;  /* 0x000000000030b947 */ /* 0x000fec0003800000 */
[----:B------:R-:W-:Y:S02]  /*1620*/  VIADD R10, R10, 0x2 ;  /* 0x000000020a0a7836 */ /* 0x000fe40000000000 */
[----:B------:R-:W-:Y:S02]  /*1630*/  VIADD R11, R11, 0x2 ;  /* 0x000000020b0b7836 */ /* 0x000fe40000000000 */
[----:B------:R-:W-:Y:S01]  /*1640*/  IMAD.MOV.U32 R8, RZ, RZ, R7 ;  /* 0x000000ffff087224 */ /* 0x000fe200078e0007 */
[C---:B------:R-:W-:Y:S02]  /*1650*/  ISETP.GE.AND P2, PT, R10.reuse, UR4, PT ;  /* 0x000000040a007c0c */ /* 0x040fe4000bf46270 */
[C---:B------:R-:W-:Y:S02]  /*1660*/  ISETP.GE.AND P3, PT, R11.reuse, UR4, PT ;  /* 0x000000040b007c0c */ /* 0x040fe4000bf66270 */
[----:B------:R-:W-:Y:S02]  /*1670*/  ISETP.GT.AND P2, PT, R10, RZ, !P2 ;  /* 0x000000ff0a00720c */ /* 0x000fe40005744270 */
[----:B------:R-:W-:-:S02]  /*1680*/  ISETP.GT.AND P3, PT, R11, RZ, !P3 ;  /* 0x000000ff0b00720c */ /* 0x000fc40005f64270 */
[----:B------:R-:W-:Y:S02]  /*1690*/  IADD3 R10, PT, PT, R17, 0x1, RZ ;  /* 0x00000001110a7810 */ /* 0x000fe40007ffe0ff */
[----:B------:R-:W-:-:S04]  /*16a0*/  PLOP3.LUT P2, PT, P3, P2, P0, 0x80, 0x0 ;  /* 0x000000000000781c */ /* 0x000fc80001f45000 */
[----:B------:R-:W-:-:S13]  /*16b0*/  PLOP3.LUT P2, PT, P2, P1, PT, 0x80, 0x8 ;  /* 0x000000000008781c */ /* 0x000fda0001743070 */
[----:B------:R-:W-:-:S05]  /*16c0*/  @!P2 IMAD.MOV R10, RZ, RZ, R17 ;  /* 0x000000ffff0aa224 */ /* 0x000fca00078e0211 */
[----:B------:R-:W-:-:S07]  /*16d0*/  MOV R17, R10 ;  /* 0x0000000a00117202 */ /* 0x000fce0000000f00 */
.L_x_18:
[----:B------:R-:W-:-:S13]  /*16e0*/  ISETP.GE.U32.AND P2, PT, R18, 0x3, PT ;  /* 0x000000031200780c */ /* 0x000fda0003f46070 */
[----:B------:R-:W-:Y:S05]  /*16f0*/  @!P2 BRA `(.L_x_19) ;  /* 0x0000000000bca947 */ /* 0x000fea0003800000 */
[----:B------:R-:W-:Y:S01]  /*1700*/  BSSY.RECONVERGENT B1, `(.L_x_19) ;  /* 0x000002e000017945 */ /* 0x000fe20003800200 */
.L_x_20:
[----:B------:R-:W0:Y:S01]  /*1710*/  LDCU UR4, c[0x0][0x3b4] ;  /* 0x00007680ff0477ac */ /* 0x000e220008000800 */
[--C-:B------:R-:W-:Y:S02]  /*1720*/  IMAD.IADD R10, R3, 0x1, R8.reuse ;  /* 0x00000001030a7824 */ /* 0x100fe400078e0208 */
[----:B------:R-:W-:Y:S02]  /*1730*/  IMAD.IADD R11, R15, 0x1, R8 ;  /* 0x000000010f0b7824 */ /* 0x000fe400078e0208 */
[C---:B------:R-:W-:Y:S01]  /*1740*/  VIADD R20, R10.reuse, 0x2 ;  /* 0x000000020a147836 */ /* 0x040fe20000000000 */
[C---:B------:R-:W-:Y:S01]  /*1750*/  IADD3 R16, PT, PT, R10.reuse, 0x1, RZ ;  /* 0x000000010a107810 */ /* 0x040fe20007ffe0ff */
[C---:B------:R-:W-:Y:S01]  /*1760*/  VIADD R19, R11.reuse, 0x1 ;  /* 0x000000010b137836 */ /* 0x040fe20000000000 */
[----:B0-----:R-:W-:Y:S02]  /*1770*/  ISETP.GE.AND P2, PT, R10, UR4, PT ;  /* 0x000000040a007c0c */ /* 0x001fe4000bf46270 */
[----:B------:R-:W-:-:S02]  /*1780*/  ISETP.GE.AND P3, PT, R11, UR4, PT ;  /* 0x000000040b007c0c */ /* 0x000fc4000bf66270 */
[----:B------:R-:W-:Y:S02]  /*1790*/  ISETP.GT.AND P2, PT, R10, RZ, !P2 ;  /* 0x000000ff0a00720c */ /* 0x000fe40005744270 */
[----:B------:R-:W-:Y:S02]  /*17a0*/  ISETP.GT.AND P3, PT, R11, RZ, !P3 ;  /* 0x000000ff0b00720c */ /* 0x000fe40005f64270 */
[----:B------:R-:W-:Y:S02]  /*17b0*/  ISETP.GE.AND P4, PT, R20, UR4, PT ;  /* 0x0000000414007c0c */ /* 0x000fe4000bf86270 */
[----:B------:R-:W-:Y:S02]  /*17c0*/  PLOP3.LUT P2, PT, P3, P2, P0, 0x80, 0x0 ;  /* 0x000000000000781c */ /* 0x000fe40001f45000 */
[----:B------:R-:W-:Y:S01]  /*17d0*/  ISETP.GE.AND P3, PT, R19, UR4, PT ;  /* 0x0000000413007c0c */ /* 0x000fe2000bf66270 */
[----:B------:R-:W-:Y:S01]  /*17e0*/  VIADD R19, R11, 0x2 ;  /* 0x000000020b137836 */ /* 0x000fe20000000000 */
[----:B------:R-:W-:-:S02]  /*17f0*/  PLOP3.LUT P6, PT, P2, P1, PT, 0x80, 0x8 ;  /* 0x000000000008781c */ /* 0x000fc400017c3070 */
[----:B------:R-:W-:Y:S02]  /*1800*/  ISETP.GE.AND P2, PT, R16, UR4, PT ;  /* 0x0000000410007c0c */ /* 0x000fe4000bf46270 */
[C---:B------:R-:W-:Y:S01]  /*1810*/  ISETP.LT.U32.AND P3, PT, R11.reuse, 0x7fffffff, !P3 ;  /* 0x7fffffff0b00780c */ /* 0x040fe20005f61070 */
[----:B------:R-:W-:Y:S01]  /*1820*/  VIADD R11, R11, 0x3 ;  /* 0x000000030b0b7836 */ /* 0x000fe20000000000 */
[----:B------:R-:W-:Y:S02]  /*1830*/  ISETP.LT.U32.AND P2, PT, R10, 0x7fffffff, !P2 ;  /* 0x7fffffff0a00780c */ /* 0x000fe40005741070 */
[----:B------:R-:W-:Y:S02]  /*1840*/  IADD3 R16, PT, PT, R17, 0x1, RZ ;  /* 0x0000000111107810 */ /* 0x000fe40007ffe0ff */
[----:B------:R-:W-:Y:S02]  /*1850*/  PLOP3.LUT P2, PT, P3, P2, P0, 0x80, 0x0 ;  /* 0x000000000000781c */ /* 0x000fe40001f45000 */
[----:B------:R-:W-:Y:S01]  /*1860*/  ISETP.GT.AND P4, PT, R20, RZ, !P4 ;  /* 0x000000ff1400720c */ /* 0x000fe20006784270 */
[----:B------:R-:W-:Y:S01]  /*1870*/  @!P6 IMAD.MOV R16, RZ, RZ, R17 ;  /* 0x000000ffff10e224 */ /* 0x000fe200078e0211 */
[----:B------:R-:W-:-:S02]  /*1880*/  ISETP.GE.AND P6, PT, R19, UR4, PT ;  /* 0x0000000413007c0c */ /* 0x000fc4000bfc6270 */
[----:B------:R-:W-:Y:S02]  /*1890*/  IADD3 R10, PT, PT, R10, 0x3, RZ ;  /* 0x000000030a0a7810 */ /* 0x000fe40007ffe0ff */
[----:B------:R-:W-:Y:S02]  /*18a0*/  ISETP.GT.AND P6, PT, R19, RZ, !P6 ;  /* 0x000000ff1300720c */ /* 0x000fe400077c4270 */
[----:B------:R-:W-:Y:S02]  /*18b0*/  PLOP3.LUT P2, PT, P2, P1, PT, 0x80, 0x8 ;  /* 0x000000000008781c */ /* 0x000fe40001743070 */
[----:B------:R-:W-:Y:S02]  /*18c0*/  PLOP3.LUT P4, PT, P6, P4, P0, 0x80, 0x0 ;  /* 0x000000000000781c */ /* 0x000fe40003789000 */
[----:B------:R-:W-:Y:S02]  /*18d0*/  ISETP.GE.AND P3, PT, R10, UR4, PT ;  /* 0x000000040a007c0c */ /* 0x000fe4000bf66270 */
[----:B------:R-:W-:-:S02]  /*18e0*/  ISETP.GE.AND P6, PT, R11, UR4, PT ;  /* 0x000000040b007c0c */ /* 0x000fc4000bfc6270 */
[----:B------:R-:W-:Y:S01]  /*18f0*/  ISETP.GT.AND P3, PT, R10, RZ, !P3 ;  /* 0x000000ff0a00720c */ /* 0x000fe20005f64270 */
[----:B------:R-:W-:Y:S01]  /*1900*/  VIADD R10, R16, 0x1 ;  /* 0x00000001100a7836 */ /* 0x000fe20000000000 */
[----:B------:R-:W-:Y:S01]  /*1910*/  ISETP.GT.AND P6, PT, R11, RZ, !P6 ;  /* 0x000000ff0b00720c */ /* 0x000fe200077c4270 */
[C---:B------:R-:W-:Y:S01]  /*1920*/  VIADD R11, R8.reuse, 0x3 ;  /* 0x00000003080b7836 */ /* 0x040fe20000000000 */
[----:B------:R-:W-:Y:S01]  /*1930*/  PLOP3.LUT P4, PT, P4, P1, PT, 0x80, 0x8 ;  /* 0x000000000008781c */ /* 0x000fe20002783070 */
[----:B------:R-:W-:Y:S01]  /*1940*/  VIADD R8, R8, 0x4 ;  /* 0x0000000408087836 */ /* 0x000fe20000000000 */
[----:B------:R-:W-:Y:S02]  /*1950*/  PLOP3.LUT P3, PT, P6, P3, P0, 0x80, 0x0 ;  /* 0x000000000000781c */ /* 0x000fe40003767000 */
[----:B------:R-:W-:Y:S02]  /*1960*/  @!P2 IADD3 R10, PT, PT, R16, RZ, RZ ;  /* 0x000000ff100aa210 */ /* 0x000fe40007ffe0ff */
[----:B------:R-:W-:-:S02]  /*1970*/  ISETP.NE.AND P2, PT, R11, R0, PT ;  /* 0x000000000b00720c */ /* 0x000fc40003f45270 */
[----:B------:R-:W-:Y:S01]  /*1980*/  PLOP3.LUT P3, PT, P3, P1, PT, 0x80, 0x8 ;  /* 0x000000000008781c */ /* 0x000fe20001f63070 */
[----:B------:R-:W-:-:S04]  /*1990*/  VIADD R16, R10, 0x1 ;  /* 0x000000010a107836 */ /* 0x000fc80000000000 */
[----:B------:R-:W-:-:S05]  /*19a0*/  @!P4 IADD3 R16, PT, PT, R10, RZ, RZ ;  /* 0x000000ff0a10c210 */ /* 0x000fca0007ffe0ff */
[----:B------:R-:W-:-:S03]  /*19b0*/  VIADD R17, R16, 0x1 ;  /* 0x0000000110117836 */ /* 0x000fc60000000000 */
[----:B------:R-:W-:Y:S01]  /*19c0*/  @!P3 IADD3 R17, PT, PT, R16, RZ, RZ ;  /* 0x000000ff1011b210 */ /* 0x000fe20007ffe0ff */
[----:B------:R-:W-:Y:S06]  /*19d0*/  @P2 BRA `(.L_x_20) ;  /* 0xfffffffc004c2947 */ /* 0x000fec000383ffff */
[----:B------:R-:W-:Y:S05]  /*19e0*/  BSYNC.RECONVERGENT B1 ;  /* 0x0000000000017941 */ /* 0x000fea0003800200 */
.L_x_19:
[----:B------:R-:W-:Y:S05]  /*19f0*/  @P5 BRA `(.L_x_21) ;  /* 0xfffffff800645947 */ /* 0x000fea000383ffff */
[----:B------:R-:W-:Y:S05]  /*1a00*/  BSYNC.RECONVERGENT B0 ;  /* 0x0000000000007941 */ /* 0x000fea0003800200 */
.L_x_17:
[----:B------:R-:W-:-:S07]  /*1a10*/  IMAD.MOV.U32 R43, RZ, RZ, RZ ;  /* 0x000000ffff2b7224 */ /* 0x000fce00078e00ff */
.L_x_16:
[----:B------:R-:W-:Y:S01]  /*1a20*/  IMAD.MOV.U32 R22, RZ, RZ, R43 ;  /* 0x000000ffff167224 */ /* 0x000fe200078e002b */
[----:B------:R-:W-:-:S07]  /*1a30*/  I2FP.F32.S32 R25, R17 ;  /* 0x0000001100197245 */ /* 0x000fce0000201400 */
.L_x_1:
[----:B------:R-:W0:Y:S01]  /*1a40*/  MUFU.RCP R4, R25 ;  /* 0x0000001900047308 */ /* 0x000e220000001000 */
[----:B------:R-:W-:Y:S07]  /*1a50*/  BSSY.RECONVERGENT B2, `(.L_x_22) ;  /* 0x000000b000027945 */ /* 0x000fee0003800200 */
[----:B------:R-:W1:Y:S01]  /*1a60*/  FCHK P0, R22, R25 ;  /* 0x0000001916007302 */ /* 0x000e620000000000 */
[----:B0-----:R-:W-:-:S04]  /*1a70*/  FFMA R5, R4, -R25, 1 ;  /* 0x3f80000004057423 */ /* 0x001fc80000000819 */
[----:B------:R-:W-:-:S04]  /*1a80*/  FFMA R4, R4, R5, R4 ;  /* 0x0000000504047223 */ /* 0x000fc80000000004 */
[----:B------:R-:W-:-:S04]  /*1a90*/  FFMA R5, R4, R22, RZ ;  /* 0x0000001604057223 */ /* 0x000fc800000000ff */
[----:B------:R-:W-:-:S04]  /*1aa0*/  FFMA R6, R5, -R25, R22 ;  /* 0x8000001905067223 */ /* 0x000fc80000000016 */
[----:B------:R-:W-:Y:S01]  /*1ab0*/  FFMA R7, R4, R6, R5 ;  /* 0x0000000604077223 */ /* 0x000fe20000000005 */
[----:B-1----:R-:W-:Y:S06]  /*1ac0*/  @!P0 BRA `(.L_x_23) ;  /* 0x00000000000c8947 */ /* 0x002fec0003800000 */
[----:B------:R-:W-:-:S07]  /*1ad0*/  MOV R24, 0x1af0 ;  /* 0x00001af000187802 */ /* 0x000fce0000000f00 */
[----:B------:R-:W-:Y:S05]  /*1ae0*/  CALL.REL.NOINC `($__internal_0_$__cuda_sm3x_div_rn_noftz_f32_slowpath) ;  /* 0x0000007c00cc7944 */ /* 0x000fea0003c00000 */
[----:B------:R-:W-:-:S07]  /*1af0*/  MOV R7, R22 ;  /* 0x0000001600077202 */ /* 0x000fce0000000f00 */
.L_x_23:
[----:B------:R-:W-:Y:S05]  /*1b00*/  BSYNC.RECONVERGENT B2 ;  /* 0x0000000000027941 */ /* 0x000fea0003800200 */
.L_x_22:
[----:B------:R-:W0:Y:S08]  /*1b10*/  LDC R6, c[0x0][0x3c0] ;  /* 0x0000f000ff067b82 */ /* 0x000e300000000800 */
[----:B------:R-:W1:Y:S01]  /*1b20*/  LDC.64 R4, c[0x0][0x3a8] ;  /* 0x0000ea00ff047b82 */ /* 0x000e620000000a00 */
[----:B0-----:R-:W-:Y:S01]  /*1b30*/  ISETP.GE.AND P0, PT, R6, 0x1, PT ;  /* 0x000000010600780c */ /* 0x001fe20003f06270 */
[----:B-1----:R-:W-:-:S05]  /*1b40*/  IMAD.WIDE R12, R12, 0x4, R4 ;  /* 0x000000040c0c7825 */ /* 0x002fca00078e0204 */
[----:B------:R0:W-:Y:S07]  /*1b50*/  STG.E desc[UR36][R12.64], R7 ;  /* 0x000000070c007986 */ /* 0x0001ee000c101924 */
[----:B------:R-:W-:Y:S05]  /*1b60*/  @!P0 EXIT ;  /* 0x000000000000894d */ /* 0x000fea0003800000 */
[----:B0-----:R-:W0:Y:S01]  /*1b70*/  LDC R12, c[0x0][0x3b8] ;  /* 0x0000ee00ff0c7b82 */ /* 0x001e220000000800 */
[C---:B------:R-:W-:Y:S01]  /*1b80*/  VIADD R5, R0.reuse, 0x1 ;  /* 0x0000000100057836 */ /* 0x040fe20000000000 */
[C---:B------:R-:W-:Y:S01]  /*1b90*/  IADD3 R4, PT, PT, -R0.reuse, 0x2, RZ ;  /* 0x0000000200047810 */ /* 0x040fe20007ffe1ff */
[----:B------:R-:W-:Y:S01]  /*1ba0*/  IMAD.MOV.U32 R7, RZ, RZ, RZ ;  /* 0x000000ffff077224 */ /* 0x000fe200078e00ff */
[C---:B------:R-:W-:Y:S02]  /*1bb0*/  IADD3 R6, PT, PT, -R0.reuse, 0x3, RZ ;  /* 0x0000000300067810 */ /* 0x040fe40007ffe1ff */
[----:B------:R-:W-:-:S04]  /*1bc0*/  IADD3 R13, PT, PT, R0, R5, RZ ;  /* 0x00000005000d7210 */ /* 0x000fc80007ffe0ff */
[----:B------:R-:W-:Y:S02]  /*1bd0*/  LOP3.LUT R13, R13, 0x3, RZ, 0xc0, !PT ;  /* 0x000000030d0d7812 */ /* 0x000fe400078ec0ff */
[C---:B0-----:R-:W-:Y:S01]  /*1be0*/  LOP3.LUT R10, R12.reuse, 0x3, RZ, 0xc0, !PT ;  /* 0x000000030c0a7812 */ /* 0x041fe200078ec0ff */
[C---:B------:R-:W-:Y:S01]  /*1bf0*/  VIADD R8, R12.reuse, 0xffffffff ;  /* 0xffffffff0c087836 */ /* 0x040fe20000000000 */
[C---:B------:R-:W-:Y:S02]  /*1c00*/  LOP3.LUT R9, R12.reuse, 0x7, RZ, 0xc0, !PT ;  /* 0x000000070c097812 */ /* 0x040fe400078ec0ff */
[----:B------:R-:W-:Y:S01]  /*1c10*/  LOP3.LUT R11, R12, 0x7ffffff8, RZ, 0xc0, !PT ;  /* 0x7ffffff80c0b7812 */ /* 0x000fe200078ec0ff */
[----:B------:R-:W-:Y:S01]  /*1c20*/  VIADD R15, R10, 0xffffffff ;  /* 0xffffffff0a0f7836 */ /* 0x000fe20000000000 */
[----:B------:R-:W-:Y:S02]  /*1c30*/  LOP3.LUT R12, R12, 0x1, RZ, 0xc0, !PT ;  /* 0x000000010c0c7812 */ /* 0x000fe400078ec0ff */
[----:B------:R-:W-:-:S07]  /*1c40*/  IADD3 R14, PT, PT, R9, -0x1, RZ ;  /* 0xffffffff090e7810 */ /* 0x000fce0007ffe0ff */
.L_x_151:
[----:B0-----:R-:W0:Y:S01]  /*1c50*/  LDCU.64 UR4, c[0x0][0x3c0] ;  /* 0x00007800ff0477ac */ /* 0x001e220008000a00 */
[----:B------:R-:W-:Y:S01]  /*1c60*/  IADD3 R7, PT, PT, R7, 0x1, RZ ;  /* 0x0000000107077810 */ /* 0x000fe20007ffe0ff */
[----:B0-----:R-:W-:-:S03]  /*1c70*/  UISETP.GE.AND UP0, UPT, UR5, 0x1, UPT ;  /* 0x000000010500788c */ /* 0x001fc6000bf06270 */
[----:B------:R-:W-:-:S06]  /*1c80*/  ISETP.NE.AND P4, PT, R7, UR4, PT ;  /* 0x0000000407007c0c */ /* 0x000fcc000bf85270 */
[----:B------:R-:W-:Y:S07]  /*1c90*/  BRA.U !UP0, `(.L_x_24) ;  /* 0x0000007d08587547 */ /* 0x000fee000b800000 */
[----:B------:R-:W0:Y:S02]  /*1ca0*/  LDCU UR4, c[0x0][0x3c4] ;  /* 0x00007880ff0477ac */ /* 0x000e240008000800 */
[----:B0-----:R-:W-:-:S07]  /*1cb0*/  IMAD.U32 R16, RZ, RZ, UR4 ;  /* 0x00000004ff107e24 */ /* 0x001fce000f8e00ff */
.L_x_150:
[----:B0-----:R-:W0:Y:S01]  /*1cc0*/  LDCU UR4, c[0x0][0x3b4] ;  /* 0x00007680ff0477ac */ /* 0x001e220008000800 */
[----:B------:R-:W1:Y:S08]  /*1cd0*/  LDC.64 R20, c[0x0][0x3a0] ;  /* 0x0000e800ff147b82 */ /* 0x000e700000000a00 */
[----:B------:R-:W2:Y:S01]  /*1ce0*/  LDC.64 R18, c[0x0][0x3a8] ;  /* 0x0000ea00ff127b82 */ /* 0x000ea20000000a00 */
[----:B0-----:R-:W-:-:S05]  /*1cf0*/  IMAD R25, R2, UR4, R3 ;  /* 0x0000000402197c24 */ /* 0x001fca000f8e0203 */
[----:B------:R-:W-:-:S05]  /*1d00*/  SHF.L.U32 R27, R25, 0x1, RZ ;  /* 0x00000001191b7819 */ /* 0x000fca00000006ff */
[----:B-1----:R-:W-:-:S04]  /*1d10*/  IMAD.WIDE R26, R27, 0x4, R20 ;  /* 0x000000041b1a7825 */ /* 0x002fc800078e0214 */
[----:B--2---:R-:W-:Y:S01]  /*1d20*/  IMAD.WIDE R24, R25, 0x4, R18 ;  /* 0x0000000419187825 */ /* 0x004fe200078e0212 */
[----:B------:R-:W2:Y:S04]  /*1d30*/  LDG.E R21, desc[UR36][R26.64+0x4] ;  /* 0x000004241a157981 */ /* 0x000ea8000c1e1900 */
[----:B------:R0:W5:Y:S04]  /*1d40*/  LDG.E R17, desc[UR36][R24.64] ;  /* 0x0000002418117981 */ /* 0x000168000c1e1900 */
[----:B------:R0:W5:Y:S01]  /*1d50*/  LDG.E R23, desc[UR36][R26.64] ;  /* 0x000000241a177981 */ /* 0x000162000c1e1900 */
[----:B------:R-:W-:Y:S01]  /*1d60*/  ISETP.GE.AND P0, PT, R2, R16, PT ;  /* 0x000000100200720c */ /* 0x000fe20003f06270 */
[----:B------:R-:W-:Y:S01]  /*1d70*/  BSSY.RECONVERGENT B2, `(.L_x_25) ;  /* 0x0000173000027945 */ /* 0x000fe20003800200 */
[----:B--2---:R-:W-:-:S11]  /*1d80*/  IMAD.MOV.U32 R18, RZ, RZ, R21 ;  /* 0x000000ffff127224 */ /* 0x004fd600078e0015 */
[----:B0-----:R-:W-:Y:S05]  /*1d90*/  @!P0 BRA `(.L_x_26) ;  /* 0x0000001400c08947 */ /* 0x001fea0003800000 */
[----:B------:R-:W0:Y:S01]  /*1da0*/  LDCU UR4, c[0x0][0x3b0] ;  /* 0x00007600ff0477ac */ /* 0x000e220008000800 */
[----:B------:R-:W-:-:S04]  /*1db0*/  IADD3 R20, PT, PT, R21, R16, RZ ;  /* 0x0000001015147210 */ /* 0x000fc80007ffe0ff */
[----:B0-----:R-:W-:-:S13]  /*1dc0*/  ISETP.GE.AND P0, PT, R20, UR4, PT ;  /* 0x0000000414007c0c */ /* 0x001fda000bf06270 */
[----:B------:R-:W-:Y:S05]  /*1dd0*/  @P0 BRA `(.L_x_26) ;  /* 0x0000001400b00947 */ /* 0x000fea0003800000 */
[----:B------:R-:W-:Y:S02]  /*1de0*/  IMAD.MOV R19, RZ, RZ, -R0 ;  /* 0x000000ffff137224 */ /* 0x000fe400078e0a00 */
[----:B------:R-:W-:Y:S02]  /*1df0*/  HFMA2 R25, -RZ, RZ, 0, 0 ;  /* 0x00000000ff197431 */ /* 0x000fe400000001ff */
[----:B------:R-:W-:Y:S01]  /*1e00*/  IMAD.MOV.U32 R38, RZ, RZ, RZ ;  /* 0x000000ffff267224 */ /* 0x000fe200078e00ff */
[----:B------:R-:W-:-:S13]  /*1e10*/  ISETP.GE.AND P0, PT, R0, R19, PT ;  /* 0x000000130000720c */ /* 0x000fda0003f06270 */
[----:B------:R-:W-:Y:S05]  /*1e20*/  @!P0 BRA `(.L_x_27) ;  /* 0x0000001400588947 */ /* 0x000fea0003800000 */
[----:B------:R-:W0:Y:S02]  /*1e30*/  LDCU UR4, c[0x0][0x3b8] ;  /* 0x00007700ff0477ac */ /* 0x000e240008000800 */
[----:B0-----:R-:W-:-:S09]  /*1e40*/  UISETP.GE.AND UP0, UPT, UR4, 0x1, UPT ;  /* 0x000000010400788c */ /* 0x001fd2000bf06270 */
[----:B------:R-:W-:Y:S05]  /*1e50*/  BRA.U !UP0, `(.L_x_28) ;  /* 0x0000000d08847547 */ /* 0x000fea000b800000 */
[----:B------:R-:W-:Y:S01]  /*1e60*/  IADD3 R18, PT, PT, -R0, RZ, RZ ;  /* 0x000000ff00127210 */ /* 0x000fe20007ffe1ff */
[----:B------:R-:W-:Y:S01]  /*1e70*/  BSSY.RECONVERGENT B0, `(.L_x_29) ;  /* 0x00000de000007945 */ /* 0x000fe20003800200 */
[----:B------:R-:W-:Y:S01]  /*1e80*/  IMAD.MOV.U32 R19, RZ, RZ, RZ ;  /* 0x000000ffff137224 */ /* 0x000fe200078e00ff */
[----:B------:R-:W-:Y:S02]  /*1e90*/  MOV R38, RZ ;  /* 0x000000ff00267202 */ /* 0x000fe40000000f00 */
[----:B------:R-:W-:-:S07]  /*1ea0*/  IMAD.MOV.U32 R33, RZ, RZ, R18 ;  /* 0x000000ffff217224 */ /* 0x000fce00078e0012 */
.L_x_41:
[----:B------:R-:W0:Y:S01]  /*1eb0*/  LDCU UR4, c[0x0][0x3b0] ;  /* 0x00007600ff0477ac */ /* 0x000e220008000800 */
[----:B------:R-:W-:Y:S01]  /*1ec0*/  IMAD.IADD R34, R20, 0x1, R33 ;  /* 0x0000000114227824 */ /* 0x000fe200078e0221 */
[----:B------:R-:W-:Y:S01]  /*1ed0*/  IADD3 R32, PT, PT, R2, R33, RZ ;  /* 0x0000002102207210 */ /* 0x000fe20007ffe0ff */
[----:B------:R-:W-:Y:S01]  /*1ee0*/  BSSY.RECONVERGENT B1, `(.L_x_30) ;  /* 0x00000d2000017945 */ /* 0x000fe20003800200 */
[----:B------:R-:W-:Y:S02]  /*1ef0*/  MOV R36, R18 ;  /* 0x0000001200247202 */ /* 0x000fe40000000f00 */
[----:B0-----:R-:W-:Y:S02]  /*1f00*/  ISETP.GE.AND P0, PT, R32, UR4, PT ;  /* 0x0000000420007c0c */ /* 0x001fe4000bf06270 */
[----:B------:R-:W-:Y:S02]  /*1f10*/  ISETP.GE.AND P1, PT, R34, UR4, PT ;  /* 0x0000000422007c0c */ /* 0x000fe4000bf26270 */
[----:B------:R-:W-:-:S02]  /*1f20*/  ISETP.GT.AND P0, PT, R32, RZ, !P0 ;  /* 0x000000ff2000720c */ /* 0x000fc40004704270 */
[----:B------:R-:W-:-:S13]  /*1f30*/  ISETP.GT.AND P1, PT, R34, RZ, !P1 ;  /* 0x000000ff2200720c */ /* 0x000fda0004f24270 */
.L_x_39:
[----:B------:R-:W0:Y:S01]  /*1f40*/  LDC R22, c[0x0][0x3b4] ;  /* 0x0000ed00ff167b82 */ /* 0x000e220000000800 */
[----:B------:R-:W-:Y:S01]  /*1f50*/  IMAD.IADD R35, R3, 0x1, R36 ;  /* 0x0000000103237824 */ /* 0x000fe200078e0224 */
[----:B-----5:R-:W-:Y:S01]  /*1f60*/  IADD3 R37, PT, PT, R23, R36, RZ ;  /* 0x0000002417257210 */ /* 0x020fe20007ffe0ff */
        /* <DEDUP_REMOVED lines=10> */
[----:B------:R-:W-:Y:S01]  /*2010*/  ISETP.GE.U32.AND P2, PT, R8, 0x7, PT ;  /* 0x000000070800780c */ /* 0x000fe20003f46070 */
[-C--:B------:R-:W-:Y:S02]  /*2020*/  IMAD R35, R32, R22.reuse, R35 ;  /* 0x0000001620237224 */ /* 0x080fe400078e0223 */
[----:B------:R-:W-:Y:S02]  /*2030*/  IMAD R37, R34, R22, R37 ;  /* 0x0000001622257224 */ /* 0x000fe400078e0225 */
[----:B------:R-:W-:-:S08]  /*2040*/  HFMA2 R22, -RZ, RZ, 0, 0 ;  /* 0x00000000ff167431 */ /* 0x000fd000000001ff */
[----:B------:R-:W-:Y:S05]  /*2050*/  @!P2 BRA `(.L_x_33) ;  /* 0x000000040048a947 */ /* 0x000fea0003800000 */
[----:B------:R-:W-:Y:S01]  /*2060*/  BSSY.RECONVERGENT B4, `(.L_x_34) ;  /* 0x0000050000047945 */ /* 0x000fe20003800200 */
[----:B------:R-:W-:-:S07]  /*2070*/  IMAD.MOV.U32 R22, RZ, RZ, RZ ;  /* 0x000000ffff167224 */ /* 0x000fce00078e00ff */
.L_x_35:
[----:B------:R-:W0:Y:S01]  /*2080*/  LDC.64 R30, c[0x0][0x380] ;  /* 0x0000e000ff1e7b82 */ /* 0x000e220000000a00 */
[----:B------:R-:W1:Y:S07]  /*2090*/  LDCU UR4, c[0x0][0x3b8] ;  /* 0x00007700ff0477ac */ /* 0x000e6e0008000800 */
[----:B------:R-:W2:Y:S08]  /*20a0*/  LDC.64 R28, c[0x0][0x398] ;  /* 0x0000e600ff1c7b82 */ /* 0x000eb00000000a00 */
[----:B------:R-:W3:Y:S01]  /*20b0*/  LDC.64 R26, c[0x0][0x388] ;  /* 0x0000e200ff1a7b82 */ /* 0x000ee20000000a00 */
[----:B-1----:R-:W-:-:S02]  /*20c0*/  IMAD R41, R35, UR4, R22 ;  /* 0x0000000423297c24 */ /* 0x002fc4000f8e0216 */
[----:B------:R-:W-:Y:S02]  /*20d0*/  IMAD R43, R37, UR4, R22 ;  /* 0x00000004252b7c24 */ /* 0x000fe4000f8e0216 */
[----:B0-----:R-:W-:-:S03]  /*20e0*/  IMAD.WIDE R30, R41, 0x4, R30 ;  /* 0x00000004291e7825 */ /* 0x001fc600078e021e */
[----:B------:R-:W0:Y:S02]  /*20f0*/  LDC.64 R24, c[0x0][0x390] ;  /* 0x0000e400ff187b82 */ /* 0x000e240000000a00 */
[----:B------:R-:W4:Y:S01]  /*2100*/  LDG.E R40, desc[UR36][R30.64] ;  /* 0x000000241e287981 */ /* 0x000f22000c1e1900 */
[----:B--2---:R-:W-:-:S03]  /*2110*/  IMAD.WIDE R28, R43, 0x4, R28 ;  /* 0x000000042b1c7825 */ /* 0x004fc600078e021c */
[----:B------:R-:W2:Y:S04]  /*2120*/  LDG.E R51, desc[UR36][R30.64+0x4] ;  /* 0x000004241e337981 */ /* 0x000ea8000c1e1900 */
[----:B------:R-:W4:Y:S01]  /*2130*/  LDG.E R39, desc[UR36][R28.64] ;  /* 0x000000241c277981 */ /* 0x000f22000c1e1900 */
[----:B---3--:R-:W-:-:S03]  /*2140*/  IMAD.WIDE R26, R41, 0x4, R26 ;  /* 0x00000004291a7825 */ /* 0x008fc600078e021a */
[----:B------:R-:W2:Y:S04]  /*2150*/  LDG.E R50, desc[UR36][R28.64+0x4] ;  /* 0x000004241c327981 */ /* 0x000ea8000c1e1900 */
[----:B------:R-:W3:Y:S01]  /*2160*/  LDG.E R45, desc[UR36][R26.64] ;  /* 0x000000241a2d7981 */ /* 0x000ee2000c1e1900 */
[----:B0-----:R-:W-:-:S03]  /*2170*/  IMAD.WIDE R24, R43, 0x4, R24 ;  /* 0x000000042b187825 */ /* 0x001fc600078e0218 */
[----:B------:R-:W5:Y:S04]  /*2180*/  LDG.E R49, desc[UR36][R26.64+0x4] ;  /* 0x000004241a317981 */ /* 0x000f68000c1e1900 */
[----:B------:R-:W3:Y:S04]  /*2190*/  LDG.E R44, desc[UR36][R24.64] ;  /* 0x00000024182c7981 */ /* 0x000ee8000c1e1900 */
[----:B------:R-:W5:Y:S04]  /*21a0*/  LDG.E R48, desc[UR36][R24.64+0x4] ;  /* 0x0000042418307981 */ /* 0x000f68000c1e1900 */
[----:B------:R-:W5:Y:S04]  /*21b0*/  LDG.E R47, desc[UR36][R30.64+0x8] ;  /* 0x000008241e2f7981 */ /* 0x000f68000c1e1900 */
[----:B------:R-:W5:Y:S04]  /*21c0*/  LDG.E R46, desc[UR36][R28.64+0x8] ;  /* 0x000008241c2e7981 */ /* 0x000f68000c1e1900 */
[----:B------:R-:W5:Y:S04]  /*21d0*/  LDG.E R42, desc[UR36][R26.64+0x8] ;  /* 0x000008241a2a7981 */ /* 0x000f68000c1e1900 */
[----:B------:R-:W5:Y:S04]  /*21e0*/  LDG.E R43, desc[UR36][R24.64+0x8] ;  /* 0x00000824182b7981 */ /* 0x000f68000c1e1900 */
[----:B------:R-:W5:Y:S01]  /*21f0*/  LDG.E R41, desc[UR36][R28.64+0xc] ;  /* 0x00000c241c297981 */ /* 0x000f62000c1e1900 */
[----:B----4-:R-:W-:-:S03]  /*2200*/  FADD R39, R40, -R39 ;  /* 0x8000002728277221 */ /* 0x010fc60000000000 */
[----:B------:R-:W4:Y:S01]  /*2210*/  LDG.E R40, desc[UR36][R30.64+0xc] ;  /* 0x00000c241e287981 */ /* 0x000f22000c1e1900 */
[----:B------:R-:W-:Y:S01]  /*2220*/  FFMA R38, R39, R39, R38 ;  /* 0x0000002727267223 */ /* 0x000fe20000000026 */
[----:B--2---:R-:W-:Y:S02]  /*2230*/  FADD R51, R51, -R50 ;  /* 0x8000003233337221 */ /* 0x004fe40000000000 */
[----:B------:R-:W2:Y:S04]  /*2240*/  LDG.E R39, desc[UR36][R26.64+0xc] ;  /* 0x00000c241a277981 */ /* 0x000ea8000c1e1900 */
[----:B------:R-:W2:Y:S01]  /*2250*/  LDG.E R50, desc[UR36][R26.64+0x10] ;  /* 0x000010241a327981 */ /* 0x000ea2000c1e1900 */
[----:B---3--:R-:W-:-:S03]  /*2260*/  FADD R45, R45, -R44 ;  /* 0x8000002c2d2d7221 */ /* 0x008fc60000000000 */
[----:B------:R-:W3:Y:S01]  /*2270*/  LDG.E R44, desc[UR36][R28.64+0x10] ;  /* 0x000010241c2c7981 */ /* 0x000ee2000c1e1900 */
[----:B------:R-:W-:Y:S01]  /*2280*/  FFMA R38, R45, R45, R38 ;  /* 0x0000002d2d267223 */ /* 0x000fe20000000026 */
[----:B-----5:R-:W-:Y:S02]  /*2290*/  FADD R49, R49, -R48 ;  /* 0x8000003031317221 */ /* 0x020fe40000000000 */
[----:B------:R-:W3:Y:S01]  /*22a0*/  LDG.E R45, desc[UR36][R30.64+0x10] ;  /* 0x000010241e2d7981 */ /* 0x000ee2000c1e1900 */
[----:B------:R-:W-:-:S03]  /*22b0*/  FFMA R38, R51, R51, R38 ;  /* 0x0000003333267223 */ /* 0x000fc60000000026 */
[----:B------:R-:W5:Y:S01]  /*22c0*/  LDG.E R51, desc[UR36][R28.64+0x1c] ;  /* 0x00001c241c337981 */ /* 0x000f62000c1e1900 */
[----:B------:R-:W-:Y:S01]  /*22d0*/  FFMA R38, R49, R49, R38 ;  /* 0x0000003131267223 */ /* 0x000fe20000000026 */
[----:B------:R-:W-:Y:S02]  /*22e0*/  FADD R47, R47, -R46 ;  /* 0x8000002e2f2f7221 */ /* 0x000fe40000000000 */
[----:B------:R-:W5:Y:S02]  /*22f0*/  LDG.E R49, desc[UR36][R26.64+0x14] ;  /* 0x000014241a317981 */ /* 0x000f64000c1e1900 */
[----:B------:R-:W-:Y:S02]  /*2300*/  FFMA R47, R47, R47, R38 ;  /* 0x0000002f2f2f7223 */ /* 0x000fe40000000026 */
[----:B------:R-:W5:Y:S04]  /*2310*/  LDG.E R46, desc[UR36][R30.64+0x1c] ;  /* 0x00001c241e2e7981 */ /* 0x000f68000c1e1900 */
[----:B------:R-:W2:Y:S01]  /*2320*/  LDG.E R38, desc[UR36][R24.64+0xc] ;  /* 0x00000c2418267981 */ /* 0x000ea2000c1e1900 */
[----:B------:R-:W-:-:S03]  /*2330*/  FADD R48, R42, -R43 ;  /* 0x8000002b2a307221 */ /* 0x000fc60000000000 */
[----:B------:R-:W5:Y:S01]  /*2340*/  LDG.E R43, desc[UR36][R30.64+0x14] ;  /* 0x000014241e2b7981 */ /* 0x000f62000c1e1900 */
[----:B------:R-:W-:-:S03]  /*2350*/  FFMA R52, R48, R48, R47 ;  /* 0x0000003030347223 */ /* 0x000fc6000000002f */
[----:B------:R-:W5:Y:S04]  /*2360*/  LDG.E R47, desc[UR36][R24.64+0x10] ;  /* 0x00001024182f7981 */ /* 0x000f68000c1e1900 */
[----:B------:R-:W5:Y:S04]  /*2370*/  LDG.E R48, desc[UR36][R28.64+0x14] ;  /* 0x000014241c307981 */ /* 0x000f68000c1e1900 */
[----:B------:R0:W5:Y:S04]  /*2380*/  LDG.E R42, desc[UR36][R30.64+0x18] ;  /* 0x000018241e2a7981 */ /* 0x000168000c1e1900 */
[----:B------:R-:W0:Y:S04]  /*2390*/  LDG.E R31, desc[UR36][R26.64+0x18] ;  /* 0x000018241a1f7981 */ /* 0x000e28000c1e1900 */
[----:B------:R-:W0:Y:S01]  /*23a0*/  LDG.E R30, desc[UR36][R24.64+0x18] ;  /* 0x00001824181e7981 */ /* 0x000e22000c1e1900 */
[----:B----4-:R-:W-:-:S03]  /*23b0*/  FADD R53, R40, -R41 ;  /* 0x8000002928357221 */ /* 0x010fc60000000000 */
[----:B------:R-:W4:Y:S04]  /*23c0*/  LDG.E R40, desc[UR36][R24.64+0x14] ;  /* 0x0000142418287981 */ /* 0x000f28000c1e1900 */
[----:B------:R-:W4:Y:S01]  /*23d0*/  LDG.E R41, desc[UR36][R28.64+0x18] ;  /* 0x000018241c297981 */ /* 0x000f22000c1e1900 */
[----:B------:R-:W-:-:S03]  /*23e0*/  FFMA R52, R53, R53, R52 ;  /* 0x0000003535347223 */ /* 0x000fc60000000034 */
[----:B------:R-:W4:Y:S04]  /*23f0*/  LDG.E R53, desc[UR36][R26.64+0x1c] ;  /* 0x00001c241a357981 */ /* 0x000f28000c1e1900 */
[----:B------:R-:W4:Y:S01]  /*2400*/  LDG.E R24, desc[UR36][R24.64+0x1c] ;  /* 0x00001c2418187981 */ /* 0x000f22000c1e1900 */
[----:B---3--:R-:W-:Y:S01]  /*2410*/  FADD R45, R45, -R44 ;  /* 0x8000002c2d2d7221 */ /* 0x008fe20000000000 */
[----:B--2---:R-:W-:-:S04]  /*2420*/  FADD R39, R39, -R38 ;  /* 0x8000002627277221 */ /* 0x004fc80000000000 */
[----:B------:R-:W-:-:S04]  /*2430*/  FFMA R52, R39, R39, R52 ;  /* 0x0000002727347223 */ /* 0x000fc80000000034 */
[----:B------:R-:W-:Y:S01]  /*2440*/  FFMA R52, R45, R45, R52 ;  /* 0x0000002d2d347223 */ /* 0x000fe20000000034 */
[----:B-----5:R-:W-:Y:S01]  /*2450*/  FADD R47, R50, -R47 ;  /* 0x8000002f322f7221 */ /* 0x020fe20000000000 */
[----:B------:R-:W-:-:S03]  /*2460*/  FADD R43, R43, -R48 ;  /* 0x800000302b2b7221 */ /* 0x000fc60000000000 */
[----:B------:R-:W-:Y:S01]  /*2470*/  FFMA R52, R47, R47, R52 ;  /* 0x0000002f2f347223 */ /* 0x000fe20000000034 */
[----:B------:R-:W-:-:S03]  /*2480*/  IADD3 R22, PT, PT, R22, 0x8, RZ ;  /* 0x0000000816167810 */ /* 0x000fc60007ffe0ff */
[----:B------:R-:W-:Y:S01]  /*2490*/  FFMA R52, R43, R43, R52 ;  /* 0x0000002b2b347223 */ /* 0x000fe20000000034 */
[----:B------:R-:W-:Y:S01]  /*24a0*/  ISETP.NE.AND P2, PT, R22, R11, PT ;  /* 0x0000000b1600720c */ /* 0x000fe20003f45270 */
[----:B------:R-:W-:Y:S01]  /*24b0*/  FADD R51, R46, -R51 ;  /* 0x800000332e337221 */ /* 0x000fe20000000000 */
[----:B0-----:R-:W-:Y:S01]  /*24c0*/  FADD R31, R31, -R30 ;  /* 0x8000001e1f1f7221 */ /* 0x001fe20000000000 */
[----:B----4-:R-:W-:Y:S01]  /*24d0*/  FADD R49, R49, -R40 ;  /* 0x8000002831317221 */ /* 0x010fe20000000000 */
[----:B------:R-:W-:-:S03]  /*24e0*/  FADD R41, R42, -R41 ;  /* 0x800000292a297221 */ /* 0x000fc60000000000 */
[----:B------:R-:W-:-:S04]  /*24f0*/  FFMA R52, R49, R49, R52 ;  /* 0x0000003131347223 */ /* 0x000fc80000000034 */
[----:B------:R-:W-:-:S04]  /*2500*/  FFMA R52, R41, R41, R52 ;  /* 0x0000002929347223 */ /* 0x000fc80000000034 */
[----:B------:R-:W-:Y:S01]  /*2510*/  FFMA R52, R31, R31, R52 ;  /* 0x0000001f1f347223 */ /* 0x000fe20000000034 */
[----:B------:R-:W-:-:S03]  /*2520*/  FADD R53, R53, -R24 ;  /* 0x8000001835357221 */ /* 0x000fc60000000000 */
[----:B------:R-:W-:-:S04]  /*2530*/  FFMA R52, R51, R51, R52 ;  /* 0x0000003333347223 */ /* 0x000fc80000000034 */
[----:B------:R-:W-:Y:S01]  /*2540*/  FFMA R38, R53, R53, R52 ;  /* 0x0000003535267223 */ /* 0x000fe20000000034 */
[----:B------:R-:W-:Y:S06]  /*2550*/  @P2 BRA `(.L_x_35) ;  /* 0xfffffff800c82947 */ /* 0x000fec000383ffff */
[----:B------:R-:W-:Y:S05]  /*2560*/  BSYNC.RECONVERGENT B4 ;  /* 0x0000000000047941 */ /* 0x000fea0003800200 */
.L_x_34:
[----:B------:R-:W-:-:S07]  /*2570*/  IMAD.MOV.U32 R22, RZ, RZ, R11 ;  /* 0x000000ffff167224 */ /* 0x000fce00078e000b */
.L_x_33:
[----:B------:R-:W-:-:S13]  /*2580*/  ISETP.NE.AND P2, PT, R9, RZ, PT ;  /* 0x000000ff0900720c */ /* 0x000fda0003f45270 */
[----:B------:R-:W-:Y:S05]  /*2590*/  @!P2 BRA `(.L_x_36) ;  /* 0x00000004008ca947 */ /* 0x000fea0003800000 */
[----:B------:R-:W-:Y:S02]  /*25a0*/  ISETP.GE.U32.AND P2, PT, R14, 0x3, PT ;  /* 0x000000030e00780c */ /* 0x000fe40003f46070 */
[----:B------:R-:W-:-:S11]  /*25b0*/  ISETP.NE.AND P5, PT, R10, RZ, PT ;  /* 0x000000ff0a00720c */ /* 0x000fd60003fa5270 */
        /* <DEDUP_REMOVED lines=14> */
[----:B------:R-:W2:Y:S04]  /*26a0*/  LDG.E R43, desc[UR36][R28.64+0x4] ;  /* 0x000004241c2b7981 */ /* 0x000ea8000c1e1900 */
[----:B------:R-:W3:Y:S01]  /*26b0*/  LDG.E R46, desc[UR36][R26.64] ;  /* 0x000000241a2e7981 */ /* 0x000ee2000c1e1900 */
[----:B-1----:R-:W-:-:S03]  /*26c0*/  IMAD.WIDE R24, R41, 0x4, R24 ;  /* 0x0000000429187825 */ /* 0x002fc600078e0218 */
[----:B------:R-:W5:Y:S04]  /*26d0*/  LDG.E R42, desc[UR36][R26.64+0x4] ;  /* 0x000004241a2a7981 */ /* 0x000f68000c1e1900 */
[----:B------:R-:W3:Y:S04]  /*26e0*/  LDG.E R41, desc[UR36][R24.64] ;  /* 0x0000002418297981 */ /* 0x000ee8000c1e1900 */
[----:B------:R-:W5:Y:S04]  /*26f0*/  LDG.E R39, desc[UR36][R24.64+0x4] ;  /* 0x0000042418277981 */ /* 0x000f68000c1e1900 */
[----:B------:R-:W5:Y:S04]  /*2700*/  LDG.E R40, desc[UR36][R30.64+0x8] ;  /* 0x000008241e287981 */ /* 0x000f68000c1e1900 */
[----:B------:R-:W5:Y:S04]  /*2710*/  LDG.E R49, desc[UR36][R28.64+0x8] ;  /* 0x000008241c317981 */ /* 0x000f68000c1e1900 */
[----:B------:R-:W5:Y:S04]  /*2720*/  LDG.E R51, desc[UR36][R26.64+0x8] ;  /* 0x000008241a337981 */ /* 0x000f68000c1e1900 */
[----:B------:R-:W5:Y:S04]  /*2730*/  LDG.E R50, desc[UR36][R24.64+0x8] ;  /* 0x0000082418327981 */ /* 0x000f68000c1e1900 */
[----:B------:R-:W5:Y:S04]  /*2740*/  LDG.E R47, desc[UR36][R30.64+0xc] ;  /* 0x00000c241e2f7981 */ /* 0x000f68000c1e1900 */
[----:B------:R-:W5:Y:S04]  /*2750*/  LDG.E R52, desc[UR36][R28.64+0xc] ;  /* 0x00000c241c347981 */ /* 0x000f68000c1e1900 */
[----:B------:R-:W5:Y:S04]  /*2760*/  LDG.E R53, desc[UR36][R26.64+0xc] ;  /* 0x00000c241a357981 */ /* 0x000f68000c1e1900 */
[----:B------:R-:W5:Y:S01]  /*2770*/  LDG.E R24, desc[UR36][R24.64+0xc] ;  /* 0x00000c2418187981 */ /* 0x000f62000c1e1900 */
[----:B------:R-:W-:Y:S01]  /*2780*/  IADD3 R22, PT, PT, R22, 0x4, RZ ;  /* 0x0000000416167810 */ /* 0x000fe20007ffe0ff */
[----:B----4-:R-:W-:-:S04]  /*2790*/  FADD R45, R45, -R48 ;  /* 0x800000302d2d7221 */ /* 0x010fc80000000000 */
[----:B------:R-:W-:Y:S01]  /*27a0*/  FFMA R38, R45, R45, R38 ;  /* 0x0000002d2d267223 */ /* 0x000fe20000000026 */
[----:B--2---:R-:W-:Y:S01]  /*27b0*/  FADD R43, R44, -R43 ;  /* 0x8000002b2c2b7221 */ /* 0x004fe20000000000 */
[----:B---3--:R-:W-:-:S04]  /*27c0*/  FADD R41, R46, -R41 ;  /* 0x800000292e297221 */ /* 0x008fc80000000000 */
[----:B------:R-:W-:Y:S01]  /*27d0*/  FFMA R38, R41, R41, R38 ;  /* 0x0000002929267223 */ /* 0x000fe20000000026 */
[----:B-----5:R-:W-:-:S03]  /*27e0*/  FADD R39, R42, -R39 ;  /* 0x800000272a277221 */ /* 0x020fc60000000000 */
        /* <DEDUP_REMOVED lines=10> */
.L_x_37:
[----:B------:R-:W-:Y:S05]  /*2890*/  @!P5 BRA `(.L_x_36) ;  /* 0x0000000000ccd947 */ /* 0x000fea0003800000 */
[----:B------:R-:W-:Y:S02]  /*28a0*/  ISETP.NE.AND P2, PT, R15, RZ, PT ;  /* 0x000000ff0f00720c */ /* 0x000fe40003f45270 */
        /* <DEDUP_REMOVED lines=30> */
.L_x_38:
        /* <DEDUP_REMOVED lines=8> */
[----:B0-----:R-:W-:-:S06]  /*2b10*/  IMAD.WIDE R24, R35, 0x4, R24 ;  /* 0x0000000423187825 */ /* 0x001fcc00078e0218 */
[----:B------:R-:W4:Y:S01]  /*2b20*/  LDG.E R24, desc[UR36][R24.64] ;  /* 0x0000002418187981 */ /* 0x000f22000c1e1900 */
[----:B--2---:R-:W-:-:S06]  /*2b30*/  IMAD.WIDE R26, R37, 0x4, R26 ;  /* 0x00000004251a7825 */ /* 0x004fcc00078e021a */
[----:B------:R-:W4:Y:S01]  /*2b40*/  LDG.E R27, desc[UR36][R26.64] ;  /* 0x000000241a1b7981 */ /* 0x000f22000c1e1900 */
[----:B---3--:R-:W-:-:S06]  /*2b50*/  IMAD.WIDE R28, R37, 0x4, R28 ;  /* 0x00000004251c7825 */ /* 0x008fcc00078e021c */
[----:B------:R-:W2:Y:S01]  /*2b60*/  LDG.E R29, desc[UR36][R28.64] ;  /* 0x000000241c1d7981 */ /* 0x000ea2000c1e1900 */
[----:B-1----:R-:W-:-:S06]  /*2b70*/  IMAD.WIDE R30, R35, 0x4, R30 ;  /* 0x00000004231e7825 */ /* 0x002fcc00078e021e */
[----:B------:R-:W2:Y:S01]  /*2b80*/  LDG.E R30, desc[UR36][R30.64] ;  /* 0x000000241e1e7981 */ /* 0x000ea2000c1e1900 */
[----:B----4-:R-:W-:-:S04]  /*2b90*/  FADD R35, R24, -R27 ;  /* 0x8000001b18237221 */ /* 0x010fc80000000000 */
[----:B------:R-:W-:Y:S01]  /*2ba0*/  FFMA R38, R35, R35, R38 ;  /* 0x0000002323267223 */ /* 0x000fe20000000026 */
[----:B--2---:R-:W-:-:S04]  /*2bb0*/  FADD R37, R30, -R29 ;  /* 0x8000001d1e257221 */ /* 0x004fc80000000000 */
[----:B------:R-:W-:-:S07]  /*2bc0*/  FFMA R38, R37, R37, R38 ;  /* 0x0000002525267223 */ /* 0x000fce0000000026 */
.L_x_36:
[----:B------:R-:W-:-:S07]  /*2bd0*/  IADD3 R19, PT, PT, R19, 0x1, RZ ;  /* 0x0000000113137810 */ /* 0x000fce0007ffe0ff */
.L_x_32:
[----:B------:R-:W-:Y:S05]  /*2be0*/  BSYNC.RECONVERGENT B3 ;  /* 0x0000000000037941 */ /* 0x000fea0003800200 */
.L_x_31:
[----:B------:R-:W-:Y:S05]  /*2bf0*/  @P3 BRA `(.L_x_39) ;  /* 0xfffffff000d03947 */ /* 0x000fea000383ffff */
[----:B------:R-:W-:Y:S05]  /*2c00*/  BSYNC.RECONVERGENT B1 ;  /* 0x0000000000017941 */ /* 0x000fea0003800200 */
.L_x_30:
[----:B------:R-:W-:-:S13]  /*2c10*/  ISETP.NE.AND P0, PT, R33, R0, PT ;  /* 0x000000002100720c */ /* 0x000fda0003f05270 */
[----:B------:R-:W-:Y:S05]  /*2c20*/  @!P0 BRA `(.L_x_40) ;  /* 0x0000000000088947 */ /* 0x000fea0003800000 */
[----:B------:R-:W-:Y:S01]  /*2c30*/  VIADD R33, R33, 0x1 ;  /* 0x0000000121217836 */ /* 0x000fe20000000000 */
[----:B------:R-:W-:Y:S06]  /*2c40*/  BRA `(.L_x_41) ;  /* 0xfffffff000987947 */ /* 0x000fec000383ffff */
.L_x_40:
[----:B------:R-:W-:Y:S05]  /*2c50*/  BSYNC.RECONVERGENT B0 ;  /* 0x0000000000007941 */ /* 0x000fea0003800200 */
.L_x_29:
[----:B------:R-:W-:Y:S05]  /*2c60*/  BRA `(.L_x_42) ;  /* 0x0000000400c47947 */ /* 0x000fea0003800000 */
.L_x_28:
[----:B------:R-:W-:Y:S01]  /*2c70*/  IADD3 R28, PT, PT, -R0, RZ, RZ ;  /* 0x000000ff001c7210 */ /* 0x000fe20007ffe1ff */
[----:B------:R-:W-:Y:S01]  /*2c80*/  BSSY.RECONVERGENT B0, `(.L_x_43) ;  /* 0x000006e000007945 */ /* 0x000fe20003800200 */
[----:B-----5:R-:W-:Y:S01]  /*2c90*/  VIADD R18, R23, 0x1 ;  /* 0x0000000117127836 */ /* 0x020fe20000000000 */
[----:B------:R-:W-:Y:S02]  /*2ca0*/  MOV R19, RZ ;  /* 0x000000ff00137202 */ /* 0x000fe40000000f00 */
[----:B------:R-:W-:-:S07]  /*2cb0*/  IMAD.MOV.U32 R25, RZ, RZ, R28 ;  /* 0x000000ffff197224 */ /* 0x000fce00078e001c */
.L_x_47:
[----:B------:R-:W0:Y:S01]  /*2cc0*/  LDCU UR4, c[0x0][0x3b0] ;  /* 0x00007600ff0477ac */ /* 0x000e220008000800 */
[----:B------:R-:W-:Y:S01]  /*2cd0*/  ISETP.NE.AND P2, PT, R13, RZ, PT ;  /* 0x000000ff0d00720c */ /* 0x000fe20003f45270 */
[----:B------:R-:W-:Y:S01]  /*2ce0*/  IMAD.IADD R24, R20, 0x1, R25 ;  /* 0x0000000114187824 */ /* 0x000fe200078e0219 */
[----:B------:R-:W-:Y:S02]  /*2cf0*/  IADD3 R22, PT, PT, R2, R25, RZ ;  /* 0x0000001902167210 */ /* 0x000fe40007ffe0ff */
[C---:B------:R-:W-:Y:S01]  /*2d00*/  ISETP.NE.AND P6, PT, R25.reuse, R0, PT ;  /* 0x000000001900720c */ /* 0x040fe20003fc5270 */
[----:B------:R-:W-:Y:S01]  /*2d10*/  VIADD R25, R25, 0x1 ;  /* 0x0000000119197836 */ /* 0x000fe20000000000 */
[----:B------:R-:W-:Y:S02]  /*2d20*/  MOV R27, R28 ;  /* 0x0000001c001b7202 */ /* 0x000fe40000000f00 */
[----:B0-----:R-:W-:Y:S02]  /*2d30*/  ISETP.GE.AND P0, PT, R22, UR4, PT ;  /* 0x0000000416007c0c */ /* 0x001fe4000bf06270 */
[----:B------:R-:W-:-:S02]  /*2d40*/  ISETP.GE.AND P1, PT, R24, UR4, PT ;  /* 0x0000000418007c0c */ /* 0x000fc4000bf26270 */
[----:B------:R-:W-:Y:S02]  /*2d50*/  ISETP.GT.AND P0, PT, R22, RZ, !P0 ;  /* 0x000000ff1600720c */ /* 0x000fe40004704270 */
[----:B------:R-:W-:Y:S01]  /*2d60*/  ISETP.GT.AND P1, PT, R24, RZ, !P1 ;  /* 0x000000ff1800720c */ /* 0x000fe20004f24270 */
[----:B------:R-:W-:-:S12]  /*2d70*/  @!P2 BRA `(.L_x_44) ;  /* 0x0000000000a4a947 */ /* 0x000fd80003800000 */
[----:B------:R-:W0:Y:S01]  /*2d80*/  LDCU UR4, c[0x0][0x3b4] ;  /* 0x00007680ff0477ac */ /* 0x000e220008000800 */
[----:B------:R-:W-:Y:S01]  /*2d90*/  IMAD.IADD R22, R23, 0x1, -R0 ;  /* 0x0000000117167824 */ /* 0x000fe200078e0a00 */
[----:B------:R-:W-:Y:S02]  /*2da0*/  IADD3 R26, PT, PT, R3, -R0, RZ ;  /* 0x80000000031a7210 */ /* 0x000fe40007ffe0ff */
[----:B------:R-:W-:Y:S02]  /*2db0*/  IADD3 R24, PT, PT, R19, 0x1, RZ ;  /* 0x0000000113187810 */ /* 0x000fe40007ffe0ff */
[----:B------:R-:W-:Y:S02]  /*2dc0*/  IADD3 R27, PT, PT, -R0, 0x1, RZ ;  /* 0x00000001001b7810 */ /* 0x000fe40007ffe1ff */
[----:B0-----:R-:W-:Y:S02]  /*2dd0*/  ISETP.GE.AND P3, PT, R26, UR4, PT ;  /* 0x000000041a007c0c */ /* 0x001fe4000bf66270 */
[----:B------:R-:W-:-:S02]  /*2de0*/  ISETP.GE.AND P2, PT, R22, UR4, PT ;  /* 0x0000000416007c0c */ /* 0x000fc4000bf46270 */
[----:B------:R-:W-:Y:S02]  /*2df0*/  ISETP.GT.AND P3, PT, R26, RZ, !P3 ;  /* 0x000000ff1a00720c */ /* 0x000fe40005f64270 */
[----:B------:R-:W-:-:S04]  /*2e00*/  ISETP.GT.AND P2, PT, R22, RZ, !P2 ;  /* 0x000000ff1600720c */ /* 0x000fc80005744270 */
[----:B------:R-:W-:Y:S02]  /*2e10*/  PLOP3.LUT P2, PT, P2, P3, P0, 0x80, 0x0 ;  /* 0x000000000000781c */ /* 0x000fe40001747000 */
[----:B------:R-:W-:Y:S02]  /*2e20*/  ISETP.NE.AND P3, PT, R13, 0x1, PT ;  /* 0x000000010d00780c */ /* 0x000fe40003f65270 */
[----:B------:R-:W-:-:S13]  /*2e30*/  PLOP3.LUT P2, PT, P2, P1, PT, 0x80, 0x8 ;  /* 0x000000000008781c */ /* 0x000fda0001743070 */
[----:B------:R-:W-:-:S05]  /*2e40*/  @!P2 IMAD.MOV R24, RZ, RZ, R19 ;  /* 0x000000ffff18a224 */ /* 0x000fca00078e0213 */
[----:B------:R-:W-:Y:S01]  /*2e50*/  MOV R19, R24 ;  /* 0x0000001800137202 */ /* 0x000fe20000000f00 */
[----:B------:R-:W-:Y:S06]  /*2e60*/  @!P3 BRA `(.L_x_44) ;  /* 0x000000000068b947 */ /* 0x000fec0003800000 */
[----:B------:R-:W-:Y:S01]  /*2e70*/  VIADD R27, R26, 0x1 ;  /* 0x000000011a1b7836 */ /* 0x000fe20000000000 */
[----:B------:R-:W-:-:S04]  /*2e80*/  IADD3 R24, PT, PT, R22, 0x1, RZ ;  /* 0x0000000116187810 */ /* 0x000fc80007ffe0ff */
[----:B------:R-:W-:Y:S01]  /*2e90*/  ISETP.GE.AND P3, PT, R27, UR4, PT ;  /* 0x000000041b007c0c */ /* 0x000fe2000bf66270 */
[----:B------:R-:W-:Y:S01]  /*2ea0*/  IMAD.MOV.U32 R27, RZ, RZ, R4 ;  /* 0x000000ffff1b7224 */ /* 0x000fe200078e0004 */
[----:B------:R-:W-:Y:S01]  /*2eb0*/  ISETP.GE.AND P2, PT, R24, UR4, PT ;  /* 0x0000000418007c0c */ /* 0x000fe2000bf46270 */
[----:B------:R-:W-:Y:S01]  /*2ec0*/  VIADD R24, R19, 0x1 ;  /* 0x0000000113187836 */ /* 0x000fe20000000000 */
[----:B------:R-:W-:Y:S02]  /*2ed0*/  ISETP.LT.U32.AND P3, PT, R26, 0x7fffffff, !P3 ;  /* 0x7fffffff1a00780c */ /* 0x000fe40005f61070 */
[----:B------:R-:W-:-:S04]  /*2ee0*/  ISETP.LT.U32.AND P2, PT, R22, 0x7fffffff, !P2 ;  /* 0x7fffffff1600780c */ /* 0x000fc80005741070 */
[----:B------:R-:W-:Y:S02]  /*2ef0*/  PLOP3.LUT P2, PT, P2, P3, P0, 0x80, 0x0 ;  /* 0x000000000000781c */ /* 0x000fe40001747000 */
[----:B------:R-:W-:Y:S02]  /*2f00*/  ISETP.NE.AND P3, PT, R13, 0x2, PT ;  /* 0x000000020d00780c */ /* 0x000fe40003f65270 */
[----:B------:R-:W-:-:S13]  /*2f10*/  PLOP3.LUT P2, PT, P2, P1, PT, 0x80, 0x8 ;  /* 0x000000000008781c */ /* 0x000fda0001743070 */
[----:B------:R-:W-:-:S04]  /*2f20*/  @!P2 IADD3 R24, PT, PT, R19, RZ, RZ ;  /* 0x000000ff1318a210 */ /* 0x000fc80007ffe0ff */
[----:B------:R-:W-:Y:S01]  /*2f30*/  MOV R19, R24 ;  /* 0x0000001800137202 */ /* 0x000fe20000000f00 */
[----:B------:R-:W-:Y:S06]  /*2f40*/  @!P3 BRA `(.L_x_44) ;  /* 0x000000000030b947 */ /* 0x000fec0003800000 */
[----:B------:R-:W-:Y:S01]  /*2f50*/  VIADD R26, R26, 0x2 ;  /* 0x000000021a1a7836 */ /* 0x000fe20000000000 */
[----:B------:R-:W-:Y:S01]  /*2f60*/  IADD3 R22, PT, PT, R22, 0x2, RZ ;  /* 0x0000000216167810 */ /* 0x000fe20007ffe0ff */
[----:B------:R-:W-:-:S03]  /*2f70*/  IMAD.MOV.U32 R27, RZ, RZ, R6 ;  /* 0x000000ffff1b7224 */ /* 0x000fc600078e0006 */
[----:B------:R-:W-:Y:S02]  /*2f80*/  ISETP.GE.AND P3, PT, R26, UR4, PT ;  /* 0x000000041a007c0c */ /* 0x000fe4000bf66270 */
[----:B------:R-:W-:Y:S02]  /*2f90*/  ISETP.GE.AND P2, PT, R22, UR4, PT ;  /* 0x0000000416007c0c */ /* 0x000fe4000bf46270 */
[----:B------:R-:W-:Y:S02]  /*2fa0*/  ISETP.GT.AND P3, PT, R26, RZ, !P3 ;  /* 0x000000ff1a00720c */ /* 0x000fe40005f64270 */
[----:B------:R-:W-:Y:S01]  /*2fb0*/  ISETP.GT.AND P2, PT, R22, RZ, !P2 ;  /* 0x000000ff1600720c */ /* 0x000fe20005744270 */
[----:B------:R-:W-:-:S03]  /*2fc0*/  VIADD R22, R19, 0x1 ;  /* 0x0000000113167836 */ /* 0x000fc60000000000 */
[----:B------:R-:W-:-:S04]  /*2fd0*/  PLOP3.LUT P2, PT, P2, P3, P0, 0x80, 0x0 ;  /* 0x000000000000781c */ /* 0x000fc80001747000 */
[----:B------:R-:W-:-:S13]  /*2fe0*/  PLOP3.LUT P2, PT, P2, P1, PT, 0x80, 0x8 ;  /* 0x000000000008781c */ /* 0x000fda0001743070 */
[----:B------:R-:W-:-:S04]  /*2ff0*/  @!P2 IADD3 R22, PT, PT, R19, RZ, RZ ;  /* 0x000000ff1316a210 */ /* 0x000fc80007ffe0ff */
[----:B------:R-:W-:-:S07]  /*3000*/  MOV R19, R22 ;  /* 0x0000001600137202 */ /* 0x000fce0000000f00 */
.L_x_44:
[----:B------:R-:W-:-:S05]  /*3010*/  IMAD.IADD R22, R0, 0x1, R0 ;  /* 0x0000000100167824 */ /* 0x000fca00078e0200 */
[----:B------:R-:W-:-:S13]  /*3020*/  ISETP.GE.U32.AND P2, PT, R22, 0x3, PT ;  /* 0x000000031600780c */ /* 0x000fda0003f46070 */
[----:B------:R-:W-:Y:S05]  /*3030*/  @!P2 BRA `(.L_x_45) ;  /* 0x0000000000c4a947 */ /* 0x000fea0003800000 */
[----:B------:R-:W-:Y:S01]  /*3040*/  BSSY.RECONVERGENT B1, `(.L_x_45) ;  /* 0x0000030000017945 */ /* 0x000fe20003800200 */
[----:B------:R-:W-:Y:S01]  /*3050*/  IADD3 R22, PT, PT, -R0, R27, RZ ;  /* 0x0000001b00167210 */ /* 0x000fe20007ffe1ff */
[--C-:B------:R-:W-:Y:S01]  /*3060*/  IMAD.IADD R24, R18, 0x1, R27.reuse ;  /* 0x0000000112187824 */ /* 0x100fe200078e021b */
[----:B------:R-:W-:-:S07]  /*3070*/  IADD3 R26, PT, PT, R3, 0x1, R27 ;  /* 0x00000001031a7810 */ /* 0x000fce0007ffe01b */
.L_x_46:
[----:B------:R-:W0:Y:S01]  /*3080*/  LDCU UR4, c[0x0][0x3b4] ;  /* 0x00007680ff0477ac */ /* 0x000e220008000800 */
[----:B------:R-:W-:Y:S01]  /*3090*/  VIADD R29, R24, 0xffffffff ;  /* 0xffffffff181d7836 */ /* 0x000fe20000000000 */
[----:B------:R-:W-:Y:S01]  /*30a0*/  IADD3 R27, PT, PT, R26, -0x1, RZ ;  /* 0xffffffff1a1b7810 */ /* 0x000fe20007ffe0ff */
[----:B------:R-:W-:Y:S01]  /*30b0*/  VIADD R22, R22, 0x4 ;  /* 0x0000000416167836 */ /* 0x000fe20000000000 */
[----:B------:R-:W-:Y:S02]  /*30c0*/  IADD3 R31, PT, PT, R24, 0x1, RZ ;  /* 0x00000001181f7810 */ /* 0x000fe40007ffe0ff */
[----:B0-----:R-:W-:Y:S02]  /*30d0*/  ISETP.GE.AND P3, PT, R27, UR4, PT ;  /* 0x000000041b007c0c */ /* 0x001fe4000bf66270 */
[----:B------:R-:W-:Y:S02]  /*30e0*/  ISETP.GE.AND P5, PT, R29, UR4, PT ;  /* 0x000000041d007c0c */ /* 0x000fe4000bfa6270 */
[----:B------:R-:W-:-:S02]  /*30f0*/  ISETP.GT.AND P3, PT, R27, RZ, !P3 ;  /* 0x000000ff1b00720c */ /* 0x000fc40005f64270 */
[C---:B------:R-:W-:Y:S02]  /*3100*/  ISETP.GT.AND P5, PT, R29.reuse, RZ, !P5 ;  /* 0x000000ff1d00720c */ /* 0x040fe40006fa4270 */
[----:B------:R-:W-:Y:S02]  /*3110*/  ISETP.GE.AND P2, PT, R24, UR4, PT ;  /* 0x0000000418007c0c */ /* 0x000fe4000bf46270 */
[----:B------:R-:W-:Y:S02]  /*3120*/  PLOP3.LUT P3, PT, P5, P3, P0, 0x80, 0x0 ;  /* 0x000000000000781c */ /* 0x000fe40002f67000 */
[----:B------:R-:W-:Y:S02]  /*3130*/  ISETP.GE.AND P5, PT, R26, UR4, PT ;  /* 0x000000041a007c0c */ /* 0x000fe4000bfa6270 */
[----:B------:R-:W-:Y:S02]  /*3140*/  PLOP3.LUT P3, PT, P3, P1, PT, 0x80, 0x8 ;  /* 0x000000000008781c */ /* 0x000fe40001f63070 */
[----:B------:R-:W-:-:S02]  /*3150*/  ISETP.LT.U32.AND P2, PT, R29, 0x7fffffff, !P2 ;  /* 0x7fffffff1d00780c */ /* 0x000fc40005741070 */
[----:B------:R-:W-:Y:S01]  /*3160*/  ISETP.LT.U32.AND P5, PT, R27, 0x7fffffff, !P5 ;  /* 0x7fffffff1b00780c */ /* 0x000fe20006fa1070 */
[----:B------:R-:W-:Y:S01]  /*3170*/  VIADD R27, R19, 0x1 ;  /* 0x00000001131b7836 */ /* 0x000fe20000000000 */
[C---:B------:R-:W-:Y:S02]  /*3180*/  IADD3 R29, PT, PT, R26.reuse, 0x1, RZ ;  /* 0x000000011a1d7810 */ /* 0x040fe40007ffe0ff */
[----:B------:R-:W-:Y:S02]  /*3190*/  PLOP3.LUT P2, PT, P2, P5, P0, 0x80, 0x0 ;  /* 0x000000000000781c */ /* 0x000fe4000174b000 */
[----:B------:R-:W-:Y:S02]  /*31a0*/  ISETP.GE.AND P5, PT, R29, UR4, PT ;  /* 0x000000041d007c0c */ /* 0x000fe4000bfa6270 */
[----:B------:R-:W-:Y:S01]  /*31b0*/  PLOP3.LUT P2, PT, P2, P1, PT, 0x80, 0x8 ;  /* 0x000000000008781c */ /* 0x000fe20001743070 */
[----:B------:R-:W-:Y:S01]  /*31c0*/  @!P3 IMAD.MOV R27, RZ, RZ, R19 ;  /* 0x000000ffff1bb224 */ /* 0x000fe200078e0213 */
[----:B------:R-:W-:Y:S01]  /*31d0*/  ISETP.GE.AND P3, PT, R31, UR4, PT ;  /* 0x000000041f007c0c */ /* 0x000fe2000bf66270 */
[----:B------:R-:W-:Y:S01]  /*31e0*/  VIADD R19, R26, 0x2 ;  /* 0x000000021a137836 */ /* 0x000fe20000000000 */
[----:B------:R-:W-:-:S02]  /*31f0*/  ISETP.GT.AND P5, PT, R29, RZ, !P5 ;  /* 0x000000ff1d00720c */ /* 0x000fc40006fa4270 */
[----:B------:R-:W-:Y:S02]  /*3200*/  ISETP.GT.AND P3, PT, R31, RZ, !P3 ;  /* 0x000000ff1f00720c */ /* 0x000fe40005f64270 */
[----:B------:R-:W-:Y:S02]  /*3210*/  IADD3 R29, PT, PT, R24, 0x2, RZ ;  /* 0x00000002181d7810 */ /* 0x000fe40007ffe0ff */
[----:B------:R-:W-:Y:S02]  /*3220*/  PLOP3.LUT P3, PT, P3, P5, P0, 0x80, 0x0 ;  /* 0x000000000000781c */ /* 0x000fe40001f6b000 */
[----:B------:R-:W-:Y:S01]  /*3230*/  IADD3 R30, PT, PT, R27, 0x1, RZ ;  /* 0x000000011b1e7810 */ /* 0x000fe20007ffe0ff */
[----:B------:R-:W-:Y:S01]  /*3240*/  @!P2 IMAD.MOV R30, RZ, RZ, R27 ;  /* 0x000000ffff1ea224 */ /* 0x000fe200078e021b */
[----:B------:R-:W-:Y:S02]  /*3250*/  PLOP3.LUT P3, PT, P3, P1, PT, 0x80, 0x8 ;  /* 0x000000000008781c */ /* 0x000fe40001f63070 */
[----:B------:R-:W-:-:S02]  /*3260*/  ISETP.GE.AND P2, PT, R19, UR4, PT ;  /* 0x0000000413007c0c */ /* 0x000fc4000bf46270 */
[----:B------:R-:W-:Y:S02]  /*3270*/  ISETP.GE.AND P5, PT, R29, UR4, PT ;  /* 0x000000041d007c0c */ /* 0x000fe4000bfa6270 */
[----:B------:R-:W-:Y:S02]  /*3280*/  ISETP.GT.AND P2, PT, R19, RZ, !P2 ;  /* 0x000000ff1300720c */ /* 0x000fe40005744270 */
[----:B------:R-:W-:Y:S02]  /*3290*/  ISETP.GT.AND P5, PT, R29, RZ, !P5 ;  /* 0x000000ff1d00720c */ /* 0x000fe40006fa4270 */
[C---:B------:R-:W-:Y:S02]  /*32a0*/  IADD3 R27, PT, PT, R30.reuse, 0x1, RZ ;  /* 0x000000011e1b7810 */ /* 0x040fe40007ffe0ff */
[----:B------:R-:W-:Y:S02]  /*32b0*/  PLOP3.LUT P2, PT, P5, P2, P0, 0x80, 0x0 ;  /* 0x000000000000781c */ /* 0x000fe40002f45000 */
[----:B------:R-:W-:-:S02]  /*32c0*/  @!P3 IADD3 R27, PT, PT, R30, RZ, RZ ;  /* 0x000000ff1e1bb210 */ /* 0x000fc40007ffe0ff */
[----:B------:R-:W-:Y:S02]  /*32d0*/  ISETP.NE.AND P3, PT, R22, 0x1, PT ;  /* 0x000000011600780c */ /* 0x000fe40003f65270 */
[----:B------:R-:W-:Y:S01]  /*32e0*/  PLOP3.LUT P2, PT, P2, P1, PT, 0x80, 0x8 ;  /* 0x000000000008781c */ /* 0x000fe20001743070 */
[----:B------:R-:W-:Y:S01]  /*32f0*/  VIADD R19, R27, 0x1 ;  /* 0x000000011b137836 */ /* 0x000fe20000000000 */
[----:B------:R-:W-:Y:S02]  /*3300*/  IADD3 R26, PT, PT, R26, 0x4, RZ ;  /* 0x000000041a1a7810 */ /* 0x000fe40007ffe0ff */
[----:B------:R-:W-:-:S09]  /*3310*/  IADD3 R24, PT, PT, R24, 0x4, RZ ;  /* 0x0000000418187810 */ /* 0x000fd20007ffe0ff */
[----:B------:R-:W-:Y:S01]  /*3320*/  @!P2 IMAD.MOV R19, RZ, RZ, R27 ;  /* 0x000000ffff13a224 */ /* 0x000fe200078e021b */
[----:B------:R-:W-:Y:S06]  /*3330*/  @P3 BRA `(.L_x_46) ;  /* 0xfffffffc00503947 */ /* 0x000fec000383ffff */
[----:B------:R-:W-:Y:S05]  /*3340*/  BSYNC.RECONVERGENT B1 ;  /* 0x0000000000017941 */ /* 0x000fea0003800200 */
.L_x_45:
[----:B------:R-:W-:Y:S05]  /*3350*/  @P6 BRA `(.L_x_47) ;  /* 0xfffffff800586947 */ /* 0x000fea000383ffff */
[----:B------:R-:W-:Y:S05]  /*3360*/  BSYNC.RECONVERGENT B0 ;  /* 0x0000000000007941 */ /* 0x000fea0003800200 */
.L_x_43:
[----:B------:R-:W-:-:S07]  /*3370*/  IMAD.MOV.U32 R38, RZ, RZ, RZ ;  /* 0x000000ffff267224 */ /* 0x000fce00078e00ff */
.L_x_42:
[----:B------:R-:W-:-:S07]  /*3380*/  I2FP.F32.S32 R25, R19 ;  /* 0x0000001300197245 */ /* 0x000fce0000201400 */
.L_x_27:
        /* <DEDUP_REMOVED lines=9> */
[----:B------:R-:W-:Y:S02]  /*3420*/  MOV R22, R38 ;  /* 0x0000002600167202 */ /* 0x000fe40000000f00 */
[----:B------:R-:W-:-:S07]  /*3430*/  MOV R24, 0x3450 ;  /* 0x0000345000187802 */ /* 0x000fce0000000f00 */
[----:B-----5:R-:W-:Y:S05]  /*3440*/  CALL.REL.NOINC `($__internal_0_$__cuda_sm3x_div_rn_noftz_f32_slowpath) ;  /* 0x0000006400747944 */ /* 0x020fea0003c00000 */
[----:B------:R-:W-:-:S07]  /*3450*/  IMAD.MOV.U32 R18, RZ, RZ, R22 ;  /* 0x000000ffff127224 */ /* 0x000fce00078e0016 */
.L_x_49:
[----:B------:R-:W-:Y:S05]  /*3460*/  BSYNC.RECONVERGENT B3 ;  /* 0x0000000000037941 */ /* 0x000fea0003800200 */
.L_x_48:
[----:B-----5:R-:W-:-:S04]  /*3470*/  FSETP.GEU.AND P0, PT, R18, R17, PT ;  /* 0x000000111200720b */ /* 0x020fc80003f0e000 */
[----:B------:R-:W-:Y:S02]  /*3480*/  FSEL R17, R18, R17, !P0 ;  /* 0x0000001112117208 */ /* 0x000fe40004000000 */
[----:B------:R-:W-:-:S07]  /*3490*/  SEL R18, R20, R21, !P0 ;  /* 0x0000001514127207 */ /* 0x000fce0004000000 */
.L_x_26:
[----:B------:R-:W-:Y:S05]  /*34a0*/  BSYNC.RECONVERGENT B2 ;  /* 0x0000000000027941 */ /* 0x000fea0003800200 */
.L_x_25:
[----:B------:R-:W0:Y:S01]  /*34b0*/  LDCU UR4, c[0x0][0x3b0] ;  /* 0x00007600ff0477ac */ /* 0x000e220008000800 */
[----:B------:R-:W-:Y:S01]  /*34c0*/  IADD3 R19, PT, PT, R2, R16, RZ ;  /* 0x0000001002137210 */ /* 0x000fe20007ffe0ff */
[----:B------:R-:W-:Y:S03]  /*34d0*/  BSSY.RECONVERGENT B2, `(.L_x_50) ;  /* 0x000016e000027945 */ /* 0x000fe60003800200 */
[----:B0-----:R-:W-:-:S13]  /*34e0*/  ISETP.GE.AND P0, PT, R19, UR4, PT ;  /* 0x0000000413007c0c */ /* 0x001fda000bf06270 */
[----:B------:R-:W-:Y:S05]  /*34f0*/  @P0 BRA `(.L_x_51) ;  /* 0x0000001400ac0947 */ /* 0x000fea0003800000 */
[----:B------:R-:W-:-:S05]  /*3500*/  IMAD.IADD R19, R21, 0x1, -R16 ;  /* 0x0000000115137824 */ /* 0x000fca00078e0a10 */
[----:B------:R-:W-:-:S13]  /*3510*/  ISETP.GE.AND P0, PT, R19, RZ, PT ;  /* 0x000000ff1300720c */ /* 0x000fda0003f06270 */
[----:B------:R-:W-:Y:S05]  /*3520*/  @!P0 BRA `(.L_x_51) ;  /* 0x0000001400a08947 */ /* 0x000fea0003800000 */
[----:B------:R-:W-:Y:S01]  /*3530*/  IADD3 R25, PT, PT, -R0, RZ, RZ ;  /* 0x000000ff00197210 */ /* 0x000fe20007ffe1ff */
[----:B------:R-:W-:-:S03]  /*3540*/  HFMA2 R38, -RZ, RZ, 0, 0 ;  /* 0x00000000ff267431 */ /* 0x000fc600000001ff */
[----:B------:R-:W-:Y:S01]  /*3550*/  ISETP.GE.AND P0, PT, R0, R25, PT ;  /* 0x000000190000720c */ /* 0x000fe20003f06270 */
[----:B------:R-:W-:-:S12]  /*3560*/  IMAD.MOV.U32 R25, RZ, RZ, RZ ;  /* 0x000000ffff197224 */ /* 0x000fd800078e00ff */
[----:B------:R-:W-:Y:S05]  /*3570*/  @!P0 BRA `(.L_x_52) ;  /* 0x0000001400488947 */ /* 0x000fea0003800000 */
[----:B------:R-:W0:Y:S01]  /*3580*/  LDCU UR4, c[0x0][0x3b8] ;  /* 0x00007700ff0477ac */ /* 0x000e220008000800 */
[----:B------:R-:W-:Y:S01]  /*3590*/  IMAD.MOV.U32 R20, RZ, RZ, RZ ;  /* 0x000000ffff147224 */ /* 0x000fe200078e00ff */
[----:B0-----:R-:W-:-:S09]  /*35a0*/  UISETP.GE.AND UP0, UPT, UR4, 0x1, UPT ;  /* 0x000000010400788c */ /* 0x001fd2000bf06270 */
[----:B------:R-:W-:Y:S05]  /*35b0*/  BRA.U !UP0, `(.L_x_53) ;  /* 0x0000000d08847547 */ /* 0x000fea000b800000 */
[----:B------:R-:W-:Y:S01]  /*35c0*/  IADD3 R22, PT, PT, -R0, RZ, RZ ;  /* 0x000000ff00167210 */ /* 0x000fe20007ffe1ff */
[----:B------:R-:W-:Y:S01]  /*35d0*/  BSSY.RECONVERGENT B0, `(.L_x_54) ;  /* 0x00000de000007945 */ /* 0x000fe20003800200 */
[----:B------:R-:W-:Y:S02]  /*35e0*/  IMAD.MOV.U32 R38, RZ, RZ, RZ ;  /* 0x000000ffff267224 */ /* 0x000fe400078e00ff */
[----:B------:R-:W-:-:S07]  /*35f0*/  MOV R33, R22 ;  /* 0x0000001600217202 */ /* 0x000fce0000000f00 */
.L_x_66:
[----:B------:R-:W0:Y:S01]  /*3600*/  LDCU UR4, c[0x0][0x3b0] ;  /* 0x00007600ff0477ac */ /* 0x000e220008000800 */
[----:B------:R-:W-:Y:S01]  /*3610*/  IMAD.IADD R24, R2, 0x1, R33 ;  /* 0x0000000102187824 */ /* 0x000fe200078e0221 */
[----:B------:R-:W-:Y:S01]  /*3620*/  IADD3 R34, PT, PT, R19, R33, RZ ;  /* 0x0000002113227210 */ /* 0x000fe20007ffe0ff */
[----:B------:R-:W-:Y:S01]  /*3630*/  BSSY.RECONVERGENT B1, `(.L_x_55) ;  /* 0x00000d3000017945 */ /* 0x000fe20003800200 */
[----:B------:R-:W-:Y:S02]  /*3640*/  IMAD.MOV.U32 R36, RZ, RZ, R22 ;  /* 0x000000ffff247224 */ /* 0x000fe400078e0016 */
[----:B0-----:R-:W-:Y:S02]  /*3650*/  ISETP.GE.AND P0, PT, R24, UR4, PT ;  /* 0x0000000418007c0c */ /* 0x001fe4000bf06270 */
[----:B------:R-:W-:Y:S02]  /*3660*/  ISETP.GE.AND P1, PT, R34, UR4, PT ;  /* 0x0000000422007c0c */ /* 0x000fe4000bf26270 */
[----:B------:R-:W-:-:S02]  /*3670*/  ISETP.GT.AND P0, PT, R24, RZ, !P0 ;  /* 0x000000ff1800720c */ /* 0x000fc40004704270 */
[----:B------:R-:W-:-:S13]  /*3680*/  ISETP.GT.AND P1, PT, R34, RZ, !P1 ;  /* 0x000000ff2200720c */ /* 0x000fda0004f24270 */
.L_x_64:
[----:B------:R-:W0:Y:S01]  /*3690*/  LDC R24, c[0x0][0x3b4] ;  /* 0x0000ed00ff187b82 */ /* 0x000e220000000800 */
[----:B-----5:R-:W-:Y:S01]  /*36a0*/  IMAD.IADD R35, R23, 0x1, R36 ;  /* 0x0000000117237824 */ /* 0x020fe200078e0224 */
[----:B------:R-:W-:Y:S01]  /*36b0*/  IADD3 R37, PT, PT, R3, R36, RZ ;  /* 0x0000002403257210 */ /* 0x000fe20007ffe0ff */
[----:B------:R-:W-:Y:S03]  /*36c0*/  BSSY.RECONVERGENT B3, `(.L_x_56) ;  /* 0x00000c8000037945 */ /* 0x000fe60003800200 */
[-C--:B0-----:R-:W-:Y:S02]  /*36d0*/  ISETP.GE.AND P2, PT, R37, R24.reuse, PT ;  /* 0x000000182500720c */ /* 0x081fe40003f46270 */
[----:B------:R-:W-:Y:S02]  /*36e0*/  ISETP.GE.AND P3, PT, R35, R24, PT ;  /* 0x000000182300720c */ /* 0x000fe40003f66270 */
[----:B------:R-:W-:-:S02]  /*36f0*/  ISETP.GT.AND P2, PT, R37, RZ, !P2 ;  /* 0x000000ff2500720c */ /* 0x000fc40005744270 */
[----:B------:R-:W-:-:S04]  /*3700*/  ISETP.GT.AND P3, PT, R35, RZ, !P3 ;  /* 0x000000ff2300720c */ /* 0x000fc80005f64270 */
[----:B------:R-:W-:Y:S02]  /*3710*/  PLOP3.LUT P2, PT, P3, P2, P0, 0x80, 0x0 ;  /* 0x000000000000781c */ /* 0x000fe40001f45000 */
[C---:B------:R-:W-:Y:S02]  /*3720*/  ISETP.NE.AND P3, PT, R36.reuse, R0, PT ;  /* 0x000000002400720c */ /* 0x040fe40003f65270 */
[----:B------:R-:W-:Y:S02]  /*3730*/  PLOP3.LUT P2, PT, P2, P1, PT, 0x80, 0x8 ;  /* 0x000000000008781c */ /* 0x000fe40001743070 */
[----:B------:R-:W-:-:S11]  /*3740*/  IADD3 R36, PT, PT, R36, 0x1, RZ ;  /* 0x0000000124247810 */ /* 0x000fd60007ffe0ff */
[----:B------:R-:W-:Y:S05]  /*3750*/  @!P2 BRA `(.L_x_57) ;  /* 0x0000000800f8a947 */ /* 0x000fea0003800000 */
[----:B------:R-:W-:Y:S01]  /*3760*/  ISETP.GE.U32.AND P2, PT, R8, 0x7, PT ;  /* 0x000000070800780c */ /* 0x000fe20003f46070 */
[----:B------:R-:W-:Y:S02]  /*3770*/  IMAD.IADD R25, R2, 0x1, R33 ;  /* 0x0000000102197824 */ /* 0x000fe400078e0221 */
[----:B------:R-:W-:Y:S02]  /*3780*/  HFMA2 R32, -RZ, RZ, 0, 0 ;  /* 0x00000000ff207431 */ /* 0x000fe400000001ff */
[-C--:B------:R-:W-:Y:S02]  /*3790*/  IMAD R35, R34, R24.reuse, R35 ;  /* 0x0000001822237224 */ /* 0x080fe400078e0223 */
[----:B------:R-:W-:-:S06]  /*37a0*/  IMAD R37, R25, R24, R37 ;  /* 0x0000001819257224 */ /* 0x000fcc00078e0225 */
[----:B------:R-:W-:Y:S05]  /*37b0*/  @!P2 BRA `(.L_x_58) ;  /* 0x000000040048a947 */ /* 0x000fea0003800000 */
[----:B------:R-:W-:Y:S01]  /*37c0*/  BSSY.RECONVERGENT B4, `(.L_x_59) ;  /* 0x0000050000047945 */ /* 0x000fe20003800200 */
[----:B------:R-:W-:-:S07]  /*37d0*/  IMAD.MOV.U32 R32, RZ, RZ, RZ ;  /* 0x000000ffff207224 */ /* 0x000fce00078e00ff */
.L_x_60:
        /* <DEDUP_REMOVED lines=79> */
.L_x_59:
[----:B------:R-:W-:-:S07]  /*3cd0*/  IMAD.MOV.U32 R32, RZ, RZ, R11 ;  /* 0x000000ffff207224 */ /* 0x000fce00078e000b */
.L_x_58:
        /* <DEDUP_REMOVED lines=49> */
.L_x_62:
        /* <DEDUP_REMOVED lines=32> */
.L_x_63:
        /* <DEDUP_REMOVED lines=20> */
.L_x_61:
[----:B------:R-:W-:-:S07]  /*4330*/  IADD3 R20, PT, PT, R20, 0x1, RZ ;  /* 0x0000000114147810 */ /* 0x000fce0007ffe0ff */
.L_x_57:
[----:B------:R-:W-:Y:S05]  /*4340*/  BSYNC.RECONVERGENT B3 ;  /* 0x0000000000037941 */ /* 0x000fea0003800200 */
.L_x_56:
[----:B------:R-:W-:Y:S05]  /*4350*/  @P3 BRA `(.L_x_64) ;  /* 0xfffffff000cc3947 */ /* 0x000fea000383ffff */
[----:B------:R-:W-:Y:S05]  /*4360*/  BSYNC.RECONVERGENT B1 ;  /* 0x0000000000017941 */ /* 0x000fea0003800200 */
.L_x_55:
[----:B------:R-:W-:-:S13]  /*4370*/  ISETP.NE.AND P0, PT, R33, R0, PT ;  /* 0x000000002100720c */ /* 0x000fda0003f05270 */
[----:B------:R-:W-:Y:S05]  /*4380*/  @!P0 BRA `(.L_x_65) ;  /* 0x0000000000088947 */ /* 0x000fea0003800000 */
[----:B------:R-:W-:Y:S01]  /*4390*/  VIADD R33, R33, 0x1 ;  /* 0x0000000121217836 */ /* 0x000fe20000000000 */
[----:B------:R-:W-:Y:S06]  /*43a0*/  BRA `(.L_x_66) ;  /* 0xfffffff000947947 */ /* 0x000fec000383ffff */
.L_x_65:
[----:B------:R-:W-:Y:S05]  /*43b0*/  BSYNC.RECONVERGENT B0 ;  /* 0x0000000000007941 */ /* 0x000fea0003800200 */
.L_x_54:
[----:B------:R-:W-:Y:S05]  /*43c0*/  BRA `(.L_x_67) ;  /* 0x0000000400b07947 */ /* 0x000fea0003800000 */
.L_x_53:
[----:B------:R-:W-:Y:S01]  /*43d0*/  IADD3 R28, PT, PT, -R0, RZ, RZ ;  /* 0x000000ff001c7210 */ /* 0x000fe20007ffe1ff */
[----:B------:R-:W-:Y:S04]  /*43e0*/  BSSY.RECONVERGENT B0, `(.L_x_68) ;  /* 0x0000069000007945 */ /* 0x000fe80003800200 */
[----:B------:R-:W-:-:S07]  /*43f0*/  IMAD.MOV.U32 R22, RZ, RZ, R28 ;  /* 0x000000ffff167224 */ /* 0x000fce00078e001c */
.L_x_72:
[----:B------:R-:W0:Y:S01]  /*4400*/  LDCU UR4, c[0x0][0x3b0] ;  /* 0x00007600ff0477ac */ /* 0x000e220008000800 */
[----:B------:R-:W-:Y:S01]  /*4410*/  ISETP.NE.AND P2, PT, R13, RZ, PT ;  /* 0x000000ff0d00720c */ /* 0x000fe20003f45270 */
[----:B------:R-:W-:Y:S01]  /*4420*/  IMAD.IADD R25, R19, 0x1, R22 ;  /* 0x0000000113197824 */ /* 0x000fe200078e0216 */
[----:B------:R-:W-:Y:S02]  /*4430*/  IADD3 R24, PT, PT, R2, R22, RZ ;  /* 0x0000001602187210 */ /* 0x000fe40007ffe0ff */
[C---:B------:R-:W-:Y:S01]  /*4440*/  ISETP.NE.AND P6, PT, R22.reuse, R0, PT ;  /* 0x000000001600720c */ /* 0x040fe20003fc5270 */
[----:B------:R-:W-:Y:S01]  /*4450*/  VIADD R22, R22, 0x1 ;  /* 0x0000000116167836 */ /* 0x000fe20000000000 */
[C---:B0-----:R-:W-:Y:S02]  /*4460*/  ISETP.GE.AND P0, PT, R24.reuse, UR4, PT ;  /* 0x0000000418007c0c */ /* 0x041fe4000bf06270 */
[----:B------:R-:W-:Y:S02]  /*4470*/  ISETP.GE.AND P1, PT, R25, UR4, PT ;  /* 0x0000000419007c0c */ /* 0x000fe4000bf26270 */
[----:B------:R-:W-:-:S02]  /*4480*/  ISETP.GT.AND P0, PT, R24, RZ, !P0 ;  /* 0x000000ff1800720c */ /* 0x000fc40004704270 */
[----:B------:R-:W-:Y:S02]  /*4490*/  ISETP.GT.AND P1, PT, R25, RZ, !P1 ;  /* 0x000000ff1900720c */ /* 0x000fe40004f24270 */
[----:B------:R-:W-:Y:S01]  /*44a0*/  MOV R24, R28 ;  /* 0x0000001c00187202 */ /* 0x000fe20000000f00 */
[----:B------:R-:W-:Y:S10]  /*44b0*/  @!P2 BRA `(.L_x_69) ;  /* 0x0000000000a4a947 */ /* 0x000ff40003800000 */
[----:B------:R-:W0:Y:S01]  /*44c0*/  LDCU UR4, c[0x0][0x3b4] ;  /* 0x00007680ff0477ac */ /* 0x000e220008000800 */
[----:B-----5:R-:W-:Y:S01]  /*44d0*/  IMAD.IADD R27, R23, 0x1, -R0 ;  /* 0x00000001171b7824 */ /* 0x020fe200078e0a00 */
        /* <DEDUP_REMOVED lines=29> */
[----:B------:R-:W-:Y:S02]  /*46b0*/  VIADD R25, R20, 0x1 ;  /* 0x0000000114197836 */ /* 0x000fe40000000000 */
[----:B------:R-:W-:Y:S01]  /*46c0*/  IMAD.MOV.U32 R24, RZ, RZ, R6 ;  /* 0x000000ffff187224 */ /* 0x000fe200078e0006 */
[C---:B------:R-:W-:Y:S02]  /*46d0*/  ISETP.GE.AND P2, PT, R26.reuse, UR4, PT ;  /* 0x000000041a007c0c */ /* 0x040fe4000bf46270 */
[C---:B------:R-:W-:Y:S02]  /*46e0*/  ISETP.GE.AND P3, PT, R27.reuse, UR4, PT ;  /* 0x000000041b007c0c */ /* 0x040fe4000bf66270 */
[----:B------:R-:W-:Y:S02]  /*46f0*/  ISETP.GT.AND P2, PT, R26, RZ, !P2 ;  /* 0x000000ff1a00720c */ /* 0x000fe40005744270 */
[----:B------:R-:W-:-:S04]  /*4700*/  ISETP.GT.AND P3, PT, R27, RZ, !P3 ;  /* 0x000000ff1b00720c */ /* 0x000fc80005f64270 */
[----:B------:R-:W-:-:S04]  /*4710*/  PLOP3.LUT P2, PT, P3, P2, P0, 0x80, 0x0 ;  /* 0x000000000000781c */ /* 0x000fc80001f45000 */
[----:B------:R-:W-:-:S13]  /*4720*/  PLOP3.LUT P2, PT, P2, P1, PT, 0x80, 0x8 ;  /* 0x000000000008781c */ /* 0x000fda0001743070 */
[----:B------:R-:W-:-:S04]  /*4730*/  @!P2 IADD3 R25, PT, PT, R20, RZ, RZ ;  /* 0x000000ff1419a210 */ /* 0x000fc80007ffe0ff */
[----:B------:R-:W-:-:S07]  /*4740*/  MOV R20, R25 ;  /* 0x0000001900147202 */ /* 0x000fce0000000f00 */
.L_x_69:
[----:B------:R-:W-:-:S05]  /*4750*/  IMAD.IADD R25, R0, 0x1, R0 ;  /* 0x0000000100197824 */ /* 0x000fca00078e0200 */
[----:B------:R-:W-:-:S13]  /*4760*/  ISETP.GE.U32.AND P2, PT, R25, 0x3, PT ;  /* 0x000000031900780c */ /* 0x000fda0003f46070 */
[----:B------:R-:W-:Y:S05]  /*4770*/  @!P2 BRA `(.L_x_70) ;  /* 0x0000000000b8a947 */ /* 0x000fea0003800000 */
[----:B------:R-:W-:Y:S01]  /*4780*/  BSSY.RECONVERGENT B1, `(.L_x_70) ;  /* 0x000002d000017945 */ /* 0x000fe20003800200 */
.L_x_71:
[----:B------:R-:W0:Y:S01]  /*4790*/  LDCU UR4, c[0x0][0x3b4] ;  /* 0x00007680ff0477ac */ /* 0x000e220008000800 */
[----:B-----5:R-:W-:Y:S01]  /*47a0*/  IMAD.IADD R26, R23, 0x1, R24 ;  /* 0x00000001171a7824 */ /* 0x020fe200078e0218 */
[----:B------:R-:W-:Y:S01]  /*47b0*/  IADD3 R25, PT, PT, R3, R24, RZ ;  /* 0x0000001803197210 */ /* 0x000fe20007ffe0ff */
[----:B------:R-:W-:Y:S02]  /*47c0*/  VIADD R24, R24, 0x4 ;  /* 0x0000000418187836 */ /* 0x000fe40000000000 */
[C---:B------:R-:W-:Y:S01]  /*47d0*/  VIADD R29, R26.reuse, 0x1 ;  /* 0x000000011a1d7836 */ /* 0x040fe20000000000 */
[C---:B------:R-:W-:Y:S02]  /*47e0*/  IADD3 R27, PT, PT, R25.reuse, 0x1, RZ ;  /* 0x00000001191b7810 */ /* 0x040fe40007ffe0ff */
[----:B------:R-:W-:Y:S02]  /*47f0*/  IADD3 R30, PT, PT, R26, 0x2, RZ ;  /* 0x000000021a1e7810 */ /* 0x000fe40007ffe0ff */
[----:B0-----:R-:W-:-:S02]  /*4800*/  ISETP.GE.AND P3, PT, R25, UR4, PT ;  /* 0x0000000419007c0c */ /* 0x001fc4000bf66270 */
[C---:B------:R-:W-:Y:S02]  /*4810*/  ISETP.GE.AND P5, PT, R26.reuse, UR4, PT ;  /* 0x000000041a007c0c */ /* 0x040fe4000bfa6270 */
[----:B------:R-:W-:Y:S02]  /*4820*/  ISETP.GT.AND P3, PT, R25, RZ, !P3 ;  /* 0x000000ff1900720c */ /* 0x000fe40005f64270 */
[----:B------:R-:W-:Y:S02]  /*4830*/  ISETP.GT.AND P5, PT, R26, RZ, !P5 ;  /* 0x000000ff1a00720c */ /* 0x000fe40006fa4270 */
[----:B------:R-:W-:Y:S01]  /*4840*/  ISETP.GE.AND P2, PT, R27, UR4, PT ;  /* 0x000000041b007c0c */ /* 0x000fe2000bf46270 */
[----:B------:R-:W-:Y:S01]  /*4850*/  VIADD R27, R20, 0x1 ;  /* 0x00000001141b7836 */ /* 0x000fe20000000000 */
[----:B------:R-:W-:Y:S02]  /*4860*/  PLOP3.LUT P3, PT, P5, P3, P0, 0x80, 0x0 ;  /* 0x000000000000781c */ /* 0x000fe40002f67000 */
[----:B------:R-:W-:-:S02]  /*4870*/  ISETP.GE.AND P5, PT, R29, UR4, PT ;  /* 0x000000041d007c0c */ /* 0x000fc4000bfa6270 */
[----:B------:R-:W-:Y:S02]  /*4880*/  PLOP3.LUT P3, PT, P3, P1, PT, 0x80, 0x8 ;  /* 0x000000000008781c */ /* 0x000fe40001f63070 */
[C---:B------:R-:W-:Y:S02]  /*4890*/  ISETP.LT.U32.AND P2, PT, R25.reuse, 0x7fffffff, !P2 ;  /* 0x7fffffff1900780c */ /* 0x040fe40005741070 */
[----:B------:R-:W-:Y:S02]  /*48a0*/  ISETP.LT.U32.AND P5, PT, R26, 0x7fffffff, !P5 ;  /* 0x7fffffff1a00780c */ /* 0x000fe40006fa1070 */
[C---:B------:R-:W-:Y:S01]  /*48b0*/  IADD3 R29, PT, PT, R25.reuse, 0x2, RZ ;  /* 0x00000002191d7810 */ /* 0x040fe20007ffe0ff */
[----:B------:R-:W-:Y:S01]  /*48c0*/  VIADD R25, R25, 0x3 ;  /* 0x0000000319197836 */ /* 0x000fe20000000000 */
[----:B------:R-:W-:Y:S02]  /*48d0*/  PLOP3.LUT P2, PT, P5, P2, P0, 0x80, 0x0 ;  /* 0x000000000000781c */ /* 0x000fe40002f45000 */
[----:B------:R-:W-:-:S02]  /*48e0*/  ISETP.GE.AND P5, PT, R29, UR4, PT ;  /* 0x000000041d007c0c */ /* 0x000fc4000bfa6270 */
[----:B------:R-:W-:Y:S01]  /*48f0*/  PLOP3.LUT P2, PT, P2, P1, PT, 0x80, 0x8 ;  /* 0x000000000008781c */ /* 0x000fe20001743070 */
[----:B------:R-:W-:Y:S01]  /*4900*/  @!P3 IMAD.MOV R27, RZ, RZ, R20 ;  /* 0x000000ffff1bb224 */ /* 0x000fe200078e0214 */
[C---:B------:R-:W-:Y:S02]  /*4910*/  ISETP.GE.AND P3, PT, R30.reuse, UR4, PT ;  /* 0x000000041e007c0c */ /* 0x040fe4000bf66270 */
[----:B------:R-:W-:Y:S02]  /*4920*/  ISETP.GT.AND P5, PT, R29, RZ, !P5 ;  /* 0x000000ff1d00720c */ /* 0x000fe40006fa4270 */
[----:B------:R-:W-:Y:S02]  /*4930*/  ISETP.GT.AND P3, PT, R30, RZ, !P3 ;  /* 0x000000ff1e00720c */ /* 0x000fe40005f64270 */
[----:B------:R-:W-:Y:S02]  /*4940*/  IADD3 R26, PT, PT, R26, 0x3, RZ ;  /* 0x000000031a1a7810 */ /* 0x000fe40007ffe0ff */
[----:B------:R-:W-:-:S02]  /*4950*/  PLOP3.LUT P3, PT, P3, P5, P0, 0x80, 0x0 ;  /* 0x000000000000781c */ /* 0x000fc40001f6b000 */
[----:B------:R-:W-:Y:S01]  /*4960*/  IADD3 R20, PT, PT, R27, 0x1, RZ ;  /* 0x000000011b147810 */ /* 0x000fe20007ffe0ff */
[----:B------:R-:W-:Y:S01]  /*4970*/  @!P2 IMAD.MOV R20, RZ, RZ, R27 ;  /* 0x000000ffff14a224 */ /* 0x000fe200078e021b */
[----:B------:R-:W-:Y:S02]  /*4980*/  PLOP3.LUT P3, PT, P3, P1, PT, 0x80, 0x8 ;  /* 0x000000000008781c */ /* 0x000fe40001f63070 */
[C---:B------:R-:W-:Y:S02]  /*4990*/  ISETP.GE.AND P2, PT, R25.reuse, UR4, PT ;  /* 0x0000000419007c0c */ /* 0x040fe4000bf46270 */
[C---:B------:R-:W-:Y:S02]  /*49a0*/  ISETP.GE.AND P5, PT, R26.reuse, UR4, PT ;  /* 0x000000041a007c0c */ /* 0x040fe4000bfa6270 */
[----:B------:R-:W-:Y:S02]  /*49b0*/  ISETP.GT.AND P2, PT, R25, RZ, !P2 ;  /* 0x000000ff1900720c */ /* 0x000fe40005744270 */
[----:B------:R-:W-:-:S02]  /*49c0*/  ISETP.GT.AND P5, PT, R26, RZ, !P5 ;  /* 0x000000ff1a00720c */ /* 0x000fc40006fa4270 */
[C---:B------:R-:W-:Y:S02]  /*49d0*/  IADD3 R25, PT, PT, R20.reuse, 0x1, RZ ;  /* 0x0000000114197810 */ /* 0x040fe40007ffe0ff */
[----:B------:R-:W-:Y:S02]  /*49e0*/  PLOP3.LUT P2, PT, P5, P2, P0, 0x80, 0x0 ;  /* 0x000000000000781c */ /* 0x000fe40002f45000 */
[----:B------:R-:W-:Y:S02]  /*49f0*/  @!P3 IADD3 R25, PT, PT, R20, RZ, RZ ;  /* 0x000000ff1419b210 */ /* 0x000fe40007ffe0ff */
[----:B------:R-:W-:Y:S02]  /*4a00*/  ISETP.NE.AND P3, PT, R24, R5, PT ;  /* 0x000000051800720c */ /* 0x000fe40003f65270 */
[----:B------:R-:W-:Y:S01]  /*4a10*/  PLOP3.LUT P2, PT, P2, P1, PT, 0x80, 0x8 ;  /* 0x000000000008781c */ /* 0x000fe20001743070 */
[----:B------:R-:W-:-:S12]  /*4a20*/  VIADD R20, R25, 0x1 ;  /* 0x0000000119147836 */ /* 0x000fd80000000000 */
[----:B------:R-:W-:Y:S01]  /*4a30*/  @!P2 IADD3 R20, PT, PT, R25, RZ, RZ ;  /* 0x000000ff1914a210 */ /* 0x000fe20007ffe0ff */
[----:B------:R-:W-:Y:S06]  /*4a40*/  @P3 BRA `(.L_x_71) ;  /* 0xfffffffc00503947 */ /* 0x000fec000383ffff */
[----:B------:R-:W-:Y:S05]  /*4a50*/  BSYNC.RECONVERGENT B1 ;  /* 0x0000000000017941 */ /* 0x000fea0003800200 */
.L_x_70:
[----:B------:R-:W-:Y:S05]  /*4a60*/  @P6 BRA `(.L_x_72) ;  /* 0xfffffff800646947 */ /* 0x000fea000383ffff */
[----:B------:R-:W-:Y:S05]  /*4a70*/  BSYNC.RECONVERGENT B0 ;  /* 0x0000000000007941 */ /* 0x000fea0003800200 */
.L_x_68:
[----:B------:R-:W-:-:S07]  /*4a80*/  IMAD.MOV.U32 R38, RZ, RZ, RZ ;  /* 0x000000ffff267224 */ /* 0x000fce00078e00ff */
.L_x_67:
[----:B------:R-:W-:-:S07]  /*4a90*/  I2FP.F32.S32 R25, R20 ;  /* 0x0000001400197245 */ /* 0x000fce0000201400 */
.L_x_52:
        /* <DEDUP_REMOVED lines=13> */
.L_x_74:
[----:B------:R-:W-:Y:S05]  /*4b70*/  BSYNC.RECONVERGENT B3 ;  /* 0x0000000000037941 */ /* 0x000fea0003800200 */
.L_x_73:
[----:B-----5:R-:W-:-:S04]  /*4b80*/  FSETP.GEU.AND P0, PT, R20, R17, PT ;  /* 0x000000111400720b */ /* 0x020fc80003f0e000 */
[----:B------:R-:W-:Y:S02]  /*4b90*/  SEL R18, R19, R18, !P0 ;  /* 0x0000001213127207 */ /* 0x000fe40004000000 */
[----:B------:R-:W-:-:S07]  /*4ba0*/  FSEL R17, R20, R17, !P0 ;  /* 0x0000001114117208 */ /* 0x000fce0004000000 */
.L_x_51:
[----:B------:R-:W-:Y:S05]  /*4bb0*/  BSYNC.RECONVERGENT B2 ;  /* 0x0000000000027941 */ /* 0x000fea0003800200 */
.L_x_50:
[----:B------:R-:W-:Y:S01]  /*4bc0*/  ISETP.GE.U32.AND P0, PT, R3, R16, PT ;  /* 0x000000100300720c */ /* 0x000fe20003f06070 */
[----:B------:R-:W-:Y:S01]  /*4bd0*/  BSSY.RECONVERGENT B2, `(.L_x_75) ;  /* 0x000016f000027945 */ /* 0x000fe20003800200 */
[----:B-----5:R-:W-:-:S11]  /*4be0*/  MOV R19, R23 ;  /* 0x0000001700137202 */ /* 0x020fd60000000f00 */
[----:B------:R-:W-:Y:S05]  /*4bf0*/  @!P0 BRA `(.L_x_76) ;  /* 0x0000001400b08947 */ /* 0x000fea0003800000 */
[----:B------:R-:W0:Y:S01]  /*4c00*/  LDCU UR4, c[0x0][0x3b4] ;  /* 0x00007680ff0477ac */ /* 0x000e220008000800 */
[----:B------:R-:W-:-:S05]  /*4c10*/  IMAD.IADD R20, R23, 0x1, R16 ;  /* 0x0000000117147824 */ /* 0x000fca00078e0210 */
[----:B0-----:R-:W-:-:S13]  /*4c20*/  ISETP.GE.AND P0, PT, R20, UR4, PT ;  /* 0x0000000414007c0c */ /* 0x001fda000bf06270 */
[----:B------:R-:W-:Y:S05]  /*4c30*/  @P0 BRA `(.L_x_76) ;  /* 0x0000001400a00947 */ /* 0x000fea0003800000 */
[C---:B------:R-:W-:Y:S01]  /*4c40*/  IADD3 R19, PT, PT, -R0.reuse, RZ, RZ ;  /* 0x000000ff00137210 */ /* 0x040fe20007ffe1ff */
[----:B------:R-:W-:Y:S02]  /*4c50*/  HFMA2 R36, -RZ, RZ, 0, 0 ;  /* 0x00000000ff247431 */ /* 0x000fe400000001ff */
[----:B------:R-:W-:Y:S01]  /*4c60*/  IMAD.MOV.U32 R25, RZ, RZ, RZ ;  /* 0x000000ffff197224 */ /* 0x000fe200078e00ff */
[----:B------:R-:W-:-:S13]  /*4c70*/  ISETP.GE.AND P0, PT, R0, R19, PT ;  /* 0x000000130000720c */ /* 0x000fda0003f06270 */
        /* <DEDUP_REMOVED lines=9> */
.L_x_91:
        /* <DEDUP_REMOVED lines=9> */
.L_x_89:
        /* <DEDUP_REMOVED lines=21> */
.L_x_85:
        /* <DEDUP_REMOVED lines=28> */
[----:B------:R-:W2:Y:S01]  /*50b0*/  LDG.E R41, desc[UR36][R26.64+0xc] ;  /* 0x00000c241a297981 */ /* 0x000ea2000c1e1900 */
[----:B---3--:R-:W-:-:S03]  /*50c0*/  FADD R47, R47, -R42 ;  /* 0x8000002a2f2f7221 */ /* 0x008fc60000000000 */
[----:B------:R-:W3:Y:S01]  /*50d0*/  LDG.E R42, desc[UR36][R30.64+0x14] ;  /* 0x000014241e2a7981 */ /* 0x000ee2000c1e1900 */
[----:B------:R-:W-:Y:S01]  /*50e0*/  FFMA R36, R47, R47, R36 ;  /* 0x0000002f2f247223 */ /* 0x000fe20000000024 */
[----:B-----5:R-:W-:Y:S02]  /*50f0*/  FADD R51, R51, -R46 ;  /* 0x8000002e33337221 */ /* 0x020fe40000000000 */
[----:B------:R-:W5:Y:S01]  /*5100*/  LDG.E R47, desc[UR36][R24.64+0x10] ;  /* 0x00001024182f7981 */ /* 0x000f62000c1e1900 */
[----:B------:R-:W-:-:S03]  /*5110*/  FFMA R36, R53, R53, R36 ;  /* 0x0000003535247223 */ /* 0x000fc60000000024 */
[----:B------:R-:W3:Y:S01]  /*5120*/  LDG.E R46, desc[UR36][R30.64+0x1c] ;  /* 0x00001c241e2e7981 */ /* 0x000ee2000c1e1900 */
[----:B------:R-:W-:Y:S01]  /*5130*/  FFMA R36, R51, R51, R36 ;  /* 0x0000003333247223 */ /* 0x000fe20000000024 */
[----:B------:R-:W-:Y:S02]  /*5140*/  FADD R49, R49, -R44 ;  /* 0x8000002c31317221 */ /* 0x000fe40000000000 */
[----:B------:R-:W3:Y:S02]  /*5150*/  LDG.E R51, desc[UR36][R26.64+0x14] ;  /* 0x000014241a337981 */ /* 0x000ee4000c1e1900 */
[----:B------:R-:W-:Y:S02]  /*5160*/  FFMA R49, R49, R49, R36 ;  /* 0x0000003131317223 */ /* 0x000fe40000000024 */
[----:B------:R-:W5:Y:S01]  /*5170*/  LDG.E R44, desc[UR36][R28.64+0x10] ;  /* 0x000010241c2c7981 */ /* 0x000f62000c1e1900 */
[----:B------:R-:W-:-:S03]  /*5180*/  FADD R48, R40, -R45 ;  /* 0x8000002d28307221 */ /* 0x000fc60000000000 */
[----:B------:R-:W2:Y:S04]  /*5190*/  LDG.E R36, desc[UR36][R24.64+0xc] ;  /* 0x00000c2418247981 */ /* 0x000ea8000c1e1900 */
[----:B------:R-:W5:Y:S01]  /*51a0*/  LDG.E R45, desc[UR36][R30.64+0x10] ;  /* 0x000010241e2d7981 */ /* 0x000f62000c1e1900 */
[----:B------:R-:W-:-:S03]  /*51b0*/  FFMA R50, R48, R48, R49 ;  /* 0x0000003030327223 */ /* 0x000fc60000000031 */
[----:B------:R-:W3:Y:S04]  /*51c0*/  LDG.E R48, desc[UR36][R26.64+0x10] ;  /* 0x000010241a307981 */ /* 0x000ee8000c1e1900 */
[----:B------:R-:W3:Y:S04]  /*51d0*/  LDG.E R49, desc[UR36][R28.64+0x14] ;  /* 0x000014241c317981 */ /* 0x000ee8000c1e1900 */
[----:B------:R0:W3:Y:S04]  /*51e0*/  LDG.E R40, desc[UR36][R30.64+0x18] ;  /* 0x000018241e287981 */ /* 0x0000e8000c1e1900 */
[----:B------:R-:W3:Y:S04]  /*51f0*/  LDG.E R53, desc[UR36][R28.64+0x1c] ;  /* 0x00001c241c357981 */ /* 0x000ee8000c1e1900 */
        /* <DEDUP_REMOVED lines=8> */
[----:B------:R-:W-:Y:S01]  /*5280*/  IADD3 R32, PT, PT, R32, 0x8, RZ ;  /* 0x0000000820207810 */ /* 0x000fe20007ffe0ff */
[----:B--2---:R-:W-:Y:S01]  /*5290*/  FADD R41, R41, -R36 ;  /* 0x8000002429297221 */ /* 0x004fe20000000000 */
[----:B-----5:R-:W-:-:S03]  /*52a0*/  FADD R45, R45, -R44 ;  /* 0x8000002c2d2d7221 */ /* 0x020fc60000000000 */
[----:B------:R-:W-:Y:S01]  /*52b0*/  FFMA R50, R41, R41, R50 ;  /* 0x0000002929327223 */ /* 0x000fe20000000032 */
[----:B---3--:R-:W-:-:S03]  /*52c0*/  FADD R47, R48, -R47 ;  /* 0x8000002f302f7221 */ /* 0x008fc60000000000 */
[----:B------:R-:W-:Y:S01]  /*52d0*/  FFMA R50, R45, R45, R50 ;  /* 0x0000002d2d327223 */ /* 0x000fe20000000032 */
[----:B------:R-:W-:-:S03]  /*52e0*/  FADD R49, R42, -R49 ;  /* 0x800000312a317221 */ /* 0x000fc60000000000 */
[----:B------:R-:W-:-:S04]  /*52f0*/  FFMA R50, R47, R47, R50 ;  /* 0x0000002f2f327223 */ /* 0x000fc80000000032 */
        /* <DEDUP_REMOVED lines=14> */
.L_x_84:
[----:B------:R-:W-:-:S07]  /*53e0*/  IMAD.MOV.U32 R32, RZ, RZ, R11 ;  /* 0x000000ffff207224 */ /* 0x000fce00078e000b */
.L_x_83:
        /* <DEDUP_REMOVED lines=21> */
[----:B------:R-:W2:Y:S04]  /*5540*/  LDG.E R43, desc[UR36][R28.64+0x4] ;  /* 0x000004241c2b7981 */ /* 0x000ea8000c1e1900 */
[----:B------:R-:W5:Y:S04]  /*5550*/  LDG.E R42, desc[UR36][R24.64] ;  /* 0x00000024182a7981 */ /* 0x000f68000c1e1900 */
[----:B------:R-:W3:Y:S04]  /*5560*/  LDG.E R41, desc[UR36][R26.64+0x4] ;  /* 0x000004241a297981 */ /* 0x000ee8000c1e1900 */
[----:B------:R-:W3:Y:S04]  /*5570*/  LDG.E R38, desc[UR36][R24.64+0x4] ;  /* 0x0000042418267981 */ /* 0x000ee8000c1e1900 */
[----:B------:R-:W3:Y:S04]  /*5580*/  LDG.E R49, desc[UR36][R28.64+0x8] ;  /* 0x000008241c317981 */ /* 0x000ee8000c1e1900 */
[----:B------:R-:W3:Y:S04]  /*5590*/  LDG.E R53, desc[UR36][R26.64+0x8] ;  /* 0x000008241a357981 */ /* 0x000ee8000c1e1900 */
[----:B------:R-:W3:Y:S04]  /*55a0*/  LDG.E R50, desc[UR36][R24.64+0x8] ;  /* 0x0000082418327981 */ /* 0x000ee8000c1e1900 */
[----:B------:R-:W3:Y:S04]  /*55b0*/  LDG.E R48, desc[UR36][R30.64+0xc] ;  /* 0x00000c241e307981 */ /* 0x000ee8000c1e1900 */
[----:B------:R-:W3:Y:S04]  /*55c0*/  LDG.E R51, desc[UR36][R28.64+0xc] ;  /* 0x00000c241c337981 */ /* 0x000ee8000c1e1900 */
[----:B------:R-:W3:Y:S04]  /*55d0*/  LDG.E R52, desc[UR36][R26.64+0xc] ;  /* 0x00000c241a347981 */ /* 0x000ee8000c1e1900 */
[----:B------:R-:W3:Y:S01]  /*55e0*/  LDG.E R25, desc[UR36][R24.64+0xc] ;  /* 0x00000c2418197981 */ /* 0x000ee2000c1e1900 */
[----:B------:R-:W-:Y:S01]  /*55f0*/  IADD3 R32, PT, PT, R32, 0x4, RZ ;  /* 0x0000000420207810 */ /* 0x000fe20007ffe0ff */
[----:B----4-:R-:W-:-:S04]  /*5600*/  FADD R47, R46, -R47 ;  /* 0x8000002f2e2f7221 */ /* 0x010fc80000000000 */
[----:B------:R-:W-:Y:S01]  /*5610*/  FFMA R36, R47, R47, R36 ;  /* 0x0000002f2f247223 */ /* 0x000fe20000000024 */
[----:B--2---:R-:W-:Y:S01]  /*5620*/  FADD R43, R44, -R43 ;  /* 0x8000002b2c2b7221 */ /* 0x004fe20000000000 */
[----:B-----5:R-:W-:-:S04]  /*5630*/  FADD R45, R45, -R42 ;  /* 0x8000002a2d2d7221 */ /* 0x020fc80000000000 */
[----:B------:R-:W-:-:S04]  /*5640*/  FFMA R36, R45, R45, R36 ;  /* 0x0000002d2d247223 */ /* 0x000fc80000000024 */
[----:B------:R-:W-:Y:S01]  /*5650*/  FFMA R36, R43, R43, R36 ;  /* 0x0000002b2b247223 */ /* 0x000fe20000000024 */
[----:B---3--:R-:W-:Y:S01]  /*5660*/  FADD R41, R41, -R38 ;  /* 0x8000002629297221 */ /* 0x008fe20000000000 */
        /* <DEDUP_REMOVED lines=9> */
.L_x_87:
        /* <DEDUP_REMOVED lines=15> */
[----:B------:R-:W2:Y:S01]  /*57f0*/  LDG.E R45, desc[UR36][R26.64+0x4] ;  /* 0x000004241a2d7981 */ /* 0x000ea2000c1e1900 */
[----:B---3--:R-:W-:-:S03]  /*5800*/  IMAD.WIDE R30, R41, 0x4, R30 ;  /* 0x00000004291e7825 */ /* 0x008fc600078e021e */
[----:B------:R-:W4:Y:S04]  /*5810*/  LDG.E R41, desc[UR36][R26.64] ;  /* 0x000000241a297981 */ /* 0x000f28000c1e1900 */
[----:B------:R-:W3:Y:S01]  /*5820*/  LDG.E R40, desc[UR36][R30.64] ;  /* 0x000000241e287981 */ /* 0x000ee2000c1e1900 */
[----:B-1----:R-:W-:-:S03]  /*5830*/  IMAD.WIDE R28, R43, 0x4, R28 ;  /* 0x000000042b1c7825 */ /* 0x002fc600078e021c */
[----:B------:R-:W5:Y:S04]  /*5840*/  LDG.E R44, desc[UR36][R30.64+0x4] ;  /* 0x000004241e2c7981 */ /* 0x000f68000c1e1900 */
[----:B------:R-:W3:Y:S04]  /*5850*/  LDG.E R43, desc[UR36][R28.64] ;  /* 0x000000241c2b7981 */ /* 0x000ee8000c1e1900 */
[----:B------:R-:W5:Y:S01]  /*5860*/  LDG.E R47, desc[UR36][R28.64+0x4] ;  /* 0x000004241c2f7981 */ /* 0x000f62000c1e1900 */
[----:B------:R-:W-:Y:S02]  /*5870*/  VIADD R32, R32, 0x2 ;  /* 0x0000000220207836 */ /* 0x000fe40000000000 */
[----:B----4-:R-:W-:-:S04]  /*5880*/  FADD R41, R38, -R41 ;  /* 0x8000002926297221 */ /* 0x010fc80000000000 */
[----:B------:R-:W-:Y:S01]  /*5890*/  FFMA R36, R41, R41, R36 ;  /* 0x0000002929247223 */ /* 0x000fe20000000024 */
[----:B--2---:R-:W-:Y:S01]  /*58a0*/  FADD R45, R42, -R45 ;  /* 0x8000002d2a2d7221 */ /* 0x004fe20000000000 */
[----:B---3--:R-:W-:-:S04]  /*58b0*/  FADD R43, R40, -R43 ;  /* 0x8000002b282b7221 */ /* 0x008fc80000000000 */
[----:B------:R-:W-:Y:S01]  /*58c0*/  FFMA R36, R43, R43, R36 ;  /* 0x0000002b2b247223 */ /* 0x000fe20000000024 */
[----:B-----5:R-:W-:-:S03]  /*58d0*/  FADD R47, R44, -R47 ;  /* 0x8000002f2c2f7221 */ /* 0x020fc60000000000 */
[----:B------:R-:W-:-:S04]  /*58e0*/  FFMA R36, R45, R45, R36 ;  /* 0x0000002d2d247223 */ /* 0x000fc80000000024 */
[----:B------:R-:W-:-:S07]  /*58f0*/  FFMA R36, R47, R47, R36 ;  /* 0x0000002f2f247223 */ /* 0x000fce0000000024 */
.L_x_88:
        /* <DEDUP_REMOVED lines=20> */
.L_x_86:
[----:B------:R-:W-:-:S07]  /*5a40*/  IADD3 R19, PT, PT, R19, 0x1, RZ ;  /* 0x0000000113137810 */ /* 0x000fce0007ffe0ff */
.L_x_82:
[----:B------:R-:W-:Y:S05]  /*5a50*/  BSYNC.RECONVERGENT B3 ;  /* 0x0000000000037941 */ /* 0x000fea0003800200 */
.L_x_81:
[----:B------:R-:W-:Y:S05]  /*5a60*/  @P3 BRA `(.L_x_89) ;  /* 0xfffffff000cc3947 */ /* 0x000fea000383ffff */
[----:B------:R-:W-:Y:S05]  /*5a70*/  BSYNC.RECONVERGENT B1 ;  /* 0x0000000000017941 */ /* 0x000fea0003800200 */
.L_x_80:
[----:B------:R-:W-:-:S13]  /*5a80*/  ISETP.NE.AND P0, PT, R33, R0, PT ;  /* 0x000000002100720c */ /* 0x000fda0003f05270 */
[----:B------:R-:W-:Y:S05]  /*5a90*/  @!P0 BRA `(.L_x_90) ;  /* 0x0000000000088947 */ /* 0x000fea0003800000 */
[----:B------:R-:W-:Y:S01]  /*5aa0*/  VIADD R33, R33, 0x1 ;  /* 0x0000000121217836 */ /* 0x000fe20000000000 */
[----:B------:R-:W-:Y:S06]  /*5ab0*/  BRA `(.L_x_91) ;  /* 0xfffffff000947947 */ /* 0x000fec000383ffff */
.L_x_90:
[----:B------:R-:W-:Y:S05]  /*5ac0*/  BSYNC.RECONVERGENT B0 ;  /* 0x0000000000007941 */ /* 0x000fea0003800200 */
.L_x_79:
[----:B------:R-:W-:Y:S05]  /*5ad0*/  BRA `(.L_x_92) ;  /* 0x0000000400b07947 */ /* 0x000fea0003800000 */
.L_x_78:
[----:B------:R-:W-:Y:S01]  /*5ae0*/  IADD3 R28, PT, PT, -R0, RZ, RZ ;  /* 0x000000ff001c7210 */ /* 0x000fe20007ffe1ff */
[----:B------:R-:W-:Y:S04]  /*5af0*/  BSSY.RECONVERGENT B0, `(.L_x_93) ;  /* 0x0000069000007945 */ /* 0x000fe80003800200 */
[----:B------:R-:W-:-:S07]  /*5b00*/  IMAD.MOV.U32 R22, RZ, RZ, R28 ;  /* 0x000000ffff167224 */ /* 0x000fce00078e001c */
.L_x_97:
        /* <DEDUP_REMOVED lines=30> */
[----:B------:R-:W-:Y:S01]  /*5cf0*/  VIADD R25, R19, 0x1 ;  /* 0x0000000113197836 */ /* 0x000fe20000000000 */
[----:B------:R-:W-:Y:S01]  /*5d00*/  ISETP.GE.AND P2, PT, R24, UR4, PT ;  /* 0x0000000418007c0c */ /* 0x000fe2000bf46270 */
[----:B------:R-:W-:Y:S01]  /*5d10*/  IMAD.MOV.U32 R24, RZ, RZ, R4 ;  /* 0x000000ffff187224 */ /* 0x000fe200078e0004 */
        /* <DEDUP_REMOVED lines=10> */
[----:B------:R-:W-:-:S03]  /*5dc0*/  VIADD R25, R19, 0x1 ;  /* 0x0000000113197836 */ /* 0x000fc60000000000 */
[C---:B------:R-:W-:Y:S02]  /*5dd0*/  ISETP.GE.AND P3, PT, R27.reuse, UR4, PT ;  /* 0x000000041b007c0c */ /* 0x040fe4000bf66270 */
[C---:B------:R-:W-:Y:S02]  /*5de0*/  ISETP.GE.AND P2, PT, R24.reuse, UR4, PT ;  /* 0x0000000418007c0c */ /* 0x040fe4000bf46270 */
[----:B------:R-:W-:Y:S02]  /*5df0*/  ISETP.GT.AND P3, PT, R27, RZ, !P3 ;  /* 0x000000ff1b00720c */ /* 0x000fe40005f64270 */
[----:B------:R-:W-:Y:S01]  /*5e00*/  ISETP.GT.AND P2, PT, R24, RZ, !P2 ;  /* 0x000000ff1800720c */ /* 0x000fe20005744270 */
[----:B------:R-:W-:-:S03]  /*5e10*/  IMAD.MOV.U32 R24, RZ, RZ, R6 ;  /* 0x000000ffff187224 */ /* 0x000fc600078e0006 */
[----:B------:R-:W-:-:S04]  /*5e20*/  PLOP3.LUT P2, PT, P2, P3, P0, 0x80, 0x0 ;  /* 0x000000000000781c */ /* 0x000fc80001747000 */
[----:B------:R-:W-:-:S13]  /*5e30*/  PLOP3.LUT P2, PT, P2, P1, PT, 0x80, 0x8 ;  /* 0x000000000008781c */ /* 0x000fda0001743070 */
[----:B------:R-:W-:-:S04]  /*5e40*/  @!P2 IADD3 R25, PT, PT, R19, RZ, RZ ;  /* 0x000000ff1319a210 */ /* 0x000fc80007ffe0ff */
[----:B------:R-:W-:-:S07]  /*5e50*/  MOV R19, R25 ;  /* 0x0000001900137202 */ /* 0x000fce0000000f00 */
.L_x_94:
[----:B------:R-:W-:-:S05]  /*5e60*/  IMAD.IADD R25, R0, 0x1, R0 ;  /* 0x0000000100197824 */ /* 0x000fca00078e0200 */
[----:B------:R-:W-:-:S13]  /*5e70*/  ISETP.GE.U32.AND P2, PT, R25, 0x3, PT ;  /* 0x000000031900780c */ /* 0x000fda0003f46070 */
[----:B------:R-:W-:Y:S05]  /*5e80*/  @!P2 BRA `(.L_x_95) ;  /* 0x0000000000b8a947 */ /* 0x000fea0003800000 */
[----:B------:R-:W-:Y:S01]  /*5e90*/  BSSY.RECONVERGENT B1, `(.L_x_95) ;  /* 0x000002d000017945 */ /* 0x000fe20003800200 */
.L_x_96:
[----:B------:R-:W0:Y:S01]  /*5ea0*/  LDCU UR4, c[0x0][0x3b4] ;  /* 0x00007680ff0477ac */ /* 0x000e220008000800 */
[----:B------:R-:W-:Y:S01]  /*5eb0*/  IMAD.IADD R26, R20, 0x1, R24 ;  /* 0x00000001141a7824 */ /* 0x000fe200078e0218 */
        /* <DEDUP_REMOVED lines=43> */
.L_x_95:
[----:B------:R-:W-:Y:S05]  /*6170*/  @P6 BRA `(.L_x_97) ;  /* 0xfffffff800646947 */ /* 0x000fea000383ffff */
[----:B------:R-:W-:Y:S05]  /*6180*/  BSYNC.RECONVERGENT B0 ;  /* 0x0000000000007941 */ /* 0x000fea0003800200 */
.L_x_93:
[----:B------:R-:W-:-:S07]  /*6190*/  IMAD.MOV.U32 R36, RZ, RZ, RZ ;  /* 0x000000ffff247224 */ /* 0x000fce00078e00ff */
.L_x_92:
[----:B------:R-:W-:-:S07]  /*61a0*/  I2FP.F32.S32 R25, R19 ;  /* 0x0000001300197245 */ /* 0x000fce0000201400 */
.L_x_77:
        /* <DEDUP_REMOVED lines=11> */
[----:B------:R-:W-:Y:S05]  /*6260*/  CALL.REL.NOINC `($__internal_0_$__cuda_sm3x_div_rn_noftz_f32_slowpath) ;  /* 0x0000003400ec7944 */ /* 0x000fea0003c00000 */
.L_x_99:
[----:B------:R-:W-:Y:S05]  /*6270*/  BSYNC.RECONVERGENT B3 ;  /* 0x0000000000037941 */ /* 0x000fea0003800200 */
.L_x_98:
[----:B------:R-:W-:-:S04]  /*6280*/  FSETP.GEU.AND P0, PT, R22, R17, PT ;  /* 0x000000111600720b */ /* 0x000fc80003f0e000 */
[----:B------:R-:W-:Y:S02]  /*6290*/  FSEL R17, R22, R17, !P0 ;  /* 0x0000001116117208 */ /* 0x000fe40004000000 */
[----:B------:R-:W-:Y:S02]  /*62a0*/  SEL R19, R20, R23, !P0 ;  /* 0x0000001714137207 */ /* 0x000fe40004000000 */
[----:B------:R-:W-:-:S07]  /*62b0*/  SEL R18, R21, R18, !P0 ;  /* 0x0000001215127207 */ /* 0x000fce0004000000 */
.L_x_76:
[----:B------:R-:W-:Y:S05]  /*62c0*/  BSYNC.RECONVERGENT B2 ;  /* 0x0000000000027941 */ /* 0x000fea0003800200 */
.L_x_75:
[----:B------:R-:W0:Y:S01]  /*62d0*/  LDCU UR4, c[0x0][0x3b4] ;  /* 0x00007680ff0477ac */ /* 0x000e220008000800 */
[----:B------:R-:W-:Y:S01]  /*62e0*/  IMAD.IADD R20, R3, 0x1, R16 ;  /* 0x0000000103147824 */ /* 0x000fe200078e0210 */
[----:B------:R-:W-:Y:S04]  /*62f0*/  BSSY.RECONVERGENT B2, `(.L_x_100) ;  /* 0x000016e000027945 */ /* 0x000fe80003800200 */
[----:B0-----:R-:W-:-:S13]  /*6300*/  ISETP.GE.AND P0, PT, R20, UR4, PT ;  /* 0x0000000414007c0c */ /* 0x001fda000bf06270 */
[----:B------:R-:W-:Y:S05]  /*6310*/  @P0 BRA `(.L_x_101) ;  /* 0x0000001400ac0947 */ /* 0x000fea0003800000 */
[----:B------:R-:W-:-:S04]  /*6320*/  IADD3 R20, PT, PT, R23, -R16, RZ ;  /* 0x8000001017147210 */ /* 0x000fc80007ffe0ff */
[----:B------:R-:W-:-:S13]  /*6330*/  ISETP.GE.AND P0, PT, R20, RZ, PT ;  /* 0x000000ff1400720c */ /* 0x000fda0003f06270 */
[----:B------:R-:W-:Y:S05]  /*6340*/  @!P0 BRA `(.L_x_101) ;  /* 0x0000001400a08947 */ /* 0x000fea0003800000 */
[----:B------:R-:W-:Y:S02]  /*6350*/  IMAD.MOV R23, RZ, RZ, -R0 ;  /* 0x000000ffff177224 */ /* 0x000fe400078e0a00 */
[----:B------:R-:W-:Y:S02]  /*6360*/  HFMA2 R25, -RZ, RZ, 0, 0 ;  /* 0x00000000ff197431 */ /* 0x000fe400000001ff */
[----:B------:R-:W-:Y:S01]  /*6370*/  IMAD.MOV.U32 R36, RZ, RZ, RZ ;  /* 0x000000ffff247224 */ /* 0x000fe200078e00ff */
[----:B------:R-:W-:-:S13]  /*6380*/  ISETP.GE.AND P0, PT, R0, R23, PT ;  /* 0x000000170000720c */ /* 0x000fda0003f06270 */
[----:B------:R-:W-:Y:S05]  /*6390*/  @!P0 BRA `(.L_x_102) ;  /* 0x0000001400488947 */ /* 0x000fea0003800000 */
[----:B------:R-:W0:Y:S01]  /*63a0*/  LDCU UR4, c[0x0][0x3b8] ;  /* 0x00007700ff0477ac */ /* 0x000e220008000800 */
[----:B------:R-:W-:Y:S01]  /*63b0*/  MOV R22, RZ ;  /* 0x000000ff00167202 */ /* 0x000fe20000000f00 */
[----:B0-----:R-:W-:-:S09]  /*63c0*/  UISETP.GE.AND UP0, UPT, UR4, 0x1, UPT ;  /* 0x000000010400788c */ /* 0x001fd2000bf06270 */
[----:B------:R-:W-:Y:S05]  /*63d0*/  BRA.U !UP0, `(.L_x_103) ;  /* 0x0000000d08847547 */ /* 0x000fea000b800000 */
[----:B------:R-:W-:Y:S01]  /*63e0*/  IMAD.MOV R23, RZ, RZ, -R0 ;  /* 0x000000ffff177224 */ /* 0x000fe200078e0a00 */
[----:B------:R-:W-:Y:S01]  /*63f0*/  BSSY.RECONVERGENT B0, `(.L_x_104) ;  /* 0x00000de000007945 */ /* 0x000fe20003800200 */
[----:B------:R-:W-:Y:S02]  /*6400*/  MOV R36, RZ ;  /* 0x000000ff00247202 */ /* 0x000fe40000000f00 */
[----:B------:R-:W-:-:S07]  /*6410*/  IMAD.MOV.U32 R33, RZ, RZ, R23 ;  /* 0x000000ffff217224 */ /* 0x000fce00078e0017 */
.L_x_116:
        /* <DEDUP_REMOVED lines=9> */
.L_x_114:
        /* <DEDUP_REMOVED lines=14> */
[----:B------:R-:W-:Y:S01]  /*6590*/  IMAD R37, R34, R24, R37 ;  /* 0x0000001822257224 */ /* 0x000fe200078e0225 */
[----:B------:R-:W-:Y:S01]  /*65a0*/  IADD3 R25, PT, PT, R2, R33, RZ ;  /* 0x0000002102197210 */ /* 0x000fe20007ffe0ff */
[----:B------:R-:W-:-:S04]  /*65b0*/  IMAD.MOV.U32 R32, RZ, RZ, RZ ;  /* 0x000000ffff207224 */ /* 0x000fc800078e00ff */
[----:B------:R-:W-:-:S06]  /*65c0*/  IMAD R39, R25, R24, R39 ;  /* 0x0000001819277224 */ /* 0x000fcc00078e0227 */
[----:B------:R-:W-:Y:S05]  /*65d0*/  @!P2 BRA `(.L_x_108) ;  /* 0x000000040048a947 */ /* 0x000fea0003800000 */
[----:B------:R-:W-:Y:S01]  /*65e0*/  HFMA2 R32, -RZ, RZ, 0, 0 ;  /* 0x00000000ff207431 */ /* 0x000fe200000001ff */
[----:B------:R-:W-:Y:S06]  /*65f0*/  BSSY.RECONVERGENT B4, `(.L_x_109) ;  /* 0x000004f000047945 */ /* 0x000fec0003800200 */
.L_x_110:
        /* <DEDUP_REMOVED lines=57> */
[----:B------:R-:W-:Y:S02]  /*6990*/  VIADD R32, R32, 0x8 ;  /* 0x0000000820207836 */ /* 0x000fe40000000000 */
        /* <DEDUP_REMOVED lines=21> */
.L_x_109:
[----:B------:R-:W-:-:S07]  /*6af0*/  MOV R32, R11 ;  /* 0x0000000b00207202 */ /* 0x000fce0000000f00 */
.L_x_108:
        /* <DEDUP_REMOVED lines=32> */
[----:B------:R-:W-:-:S02]  /*6d00*/  VIADD R32, R32, 0x4 ;  /* 0x0000000420207836 */ /* 0x000fc40000000000 */
        /* <DEDUP_REMOVED lines=16> */
.L_x_112:
        /* <DEDUP_REMOVED lines=32> */
.L_x_113:
        /* <DEDUP_REMOVED lines=20> */
.L_x_111:
[----:B------:R-:W-:-:S07]  /*7150*/  VIADD R22, R22, 0x1 ;  /* 0x0000000116167836 */ /* 0x000fce0000000000 */
.L_x_107:
[----:B------:R-:W-:Y:S05]  /*7160*/  BSYNC.RECONVERGENT B3 ;  /* 0x0000000000037941 */ /* 0x000fea0003800200 */
.L_x_106:
[----:B------:R-:W-:Y:S05]  /*7170*/  @P3 BRA `(.L_x_114) ;  /* 0xfffffff000cc3947 */ /* 0x000fea000383ffff */
[----:B------:R-:W-:Y:S05]  /*7180*/  BSYNC.RECONVERGENT B1 ;  /* 0x0000000000017941 */ /* 0x000fea0003800200 */
.L_x_105:
[----:B------:R-:W-:-:S13]  /*7190*/  ISETP.NE.AND P0, PT, R33, R0, PT ;  /* 0x000000002100720c */ /* 0x000fda0003f05270 */
[----:B------:R-:W-:Y:S05]  /*71a0*/  @!P0 BRA `(.L_x_115) ;  /* 0x0000000000088947 */ /* 0x000fea0003800000 */
[----:B------:R-:W-:Y:S01]  /*71b0*/  IADD3 R33, PT, PT, R33, 0x1, RZ ;  /* 0x0000000121217810 */ /* 0x000fe20007ffe0ff */
[----:B------:R-:W-:Y:S06]  /*71c0*/  BRA `(.L_x_116) ;  /* 0xfffffff000947947 */ /* 0x000fec000383ffff */
.L_x_115:
[----:B------:R-:W-:Y:S05]  /*71d0*/  BSYNC.RECONVERGENT B0 ;  /* 0x0000000000007941 */ /* 0x000fea0003800200 */
.L_x_104:
[----:B------:R-:W-:Y:S05]  /*71e0*/  BRA `(.L_x_117) ;  /* 0x0000000400b07947 */ /* 0x000fea0003800000 */
.L_x_103:
[----:B------:R-:W-:Y:S01]  /*71f0*/  IMAD.MOV R28, RZ, RZ, -R0 ;  /* 0x000000ffff1c7224 */ /* 0x000fe200078e0a00 */
[----:B------:R-:W-:Y:S04]  /*7200*/  BSSY.RECONVERGENT B0, `(.L_x_118) ;  /* 0x0000069000007945 */ /* 0x000fe80003800200 */
[----:B------:R-:W-:-:S07]  /*7210*/  MOV R23, R28 ;  /* 0x0000001c00177202 */ /* 0x000fce0000000f00 */
.L_x_122:
[----:B------:R-:W0:Y:S01]  /*7220*/  LDCU UR4, c[0x0][0x3b0] ;  /* 0x00007600ff0477ac */ /* 0x000e220008000800 */
[----:B------:R-:W-:Y:S01]  /*7230*/  ISETP.NE.AND P2, PT, R13, RZ, PT ;  /* 0x000000ff0d00720c */ /* 0x000fe20003f45270 */
[----:B------:R-:W-:Y:S01]  /*7240*/  IMAD.IADD R24, R2, 0x1, R23 ;  /* 0x0000000102187824 */ /* 0x000fe200078e0217 */
        /* <DEDUP_REMOVED lines=10> */
[----:B------:R-:W-:Y:S01]  /*72f0*/  IMAD.IADD R27, R3, 0x1, -R0 ;  /* 0x00000001031b7824 */ /* 0x000fe200078e0a00 */
[----:B------:R-:W-:Y:S01]  /*7300*/  IADD3 R26, PT, PT, -R0, R20, RZ ;  /* 0x00000014001a7210 */ /* 0x000fe20007ffe1ff */
[----:B------:R-:W-:Y:S01]  /*7310*/  VIADD R25, R22, 0x1 ;  /* 0x0000000116197836 */ /* 0x000fe20000000000 */
[----:B------:R-:W-:Y:S02]  /*7320*/  IADD3 R24, PT, PT, -R0, 0x1, RZ ;  /* 0x0000000100187810 */ /* 0x000fe40007ffe1ff */
[C---:B0-----:R-:W-:Y:S02]  /*7330*/  ISETP.GE.AND P3, PT, R27.reuse, UR4, PT ;  /* 0x000000041b007c0c */ /* 0x041fe4000bf66270 */
[----:B------:R-:W-:Y:S02]  /*7340*/  ISETP.GE.AND P2, PT, R26, UR4, PT ;  /* 0x000000041a007c0c */ /* 0x000fe4000bf46270 */
[----:B------:R-:W-:-:S02]  /*7350*/  ISETP.GT.AND P3, PT, R27, RZ, !P3 ;  /* 0x000000ff1b00720c */ /* 0x000fc40005f64270 */
[----:B------:R-:W-:-:S04]  /*7360*/  ISETP.GT.AND P2, PT, R26, RZ, !P2 ;  /* 0x000000ff1a00720c */ /* 0x000fc80005744270 */
[----:B------:R-:W-:Y:S02]  /*7370*/  PLOP3.LUT P2, PT, P2, P3, P0, 0x80, 0x0 ;  /* 0x000000000000781c */ /* 0x000fe40001747000 */
[----:B------:R-:W-:Y:S02]  /*7380*/  ISETP.NE.AND P3, PT, R13, 0x1, PT ;  /* 0x000000010d00780c */ /* 0x000fe40003f65270 */
[----:B------:R-:W-:-:S13]  /*7390*/  PLOP3.LUT P2, PT, P2, P1, PT, 0x80, 0x8 ;  /* 0x000000000008781c */ /* 0x000fda0001743070 */
[----:B------:R-:W-:-:S05]  /*73a0*/  @!P2 IADD3 R25, PT, PT, R22, RZ, RZ ;  /* 0x000000ff1619a210 */ /* 0x000fca0007ffe0ff */
[----:B------:R-:W-:Y:S01]  /*73b0*/  IMAD.MOV.U32 R22, RZ, RZ, R25 ;  /* 0x000000ffff167224 */ /* 0x000fe200078e0019 */
[----:B------:R-:W-:Y:S06]  /*73c0*/  @!P3 BRA `(.L_x_119) ;  /* 0x000000000068b947 */ /* 0x000fec0003800000 */
[----:B------:R-:W-:Y:S01]  /*73d0*/  VIADD R24, R26, 0x1 ;  /* 0x000000011a187836 */ /* 0x000fe20000000000 */
[----:B------:R-:W-:-:S04]  /*73e0*/  IADD3 R25, PT, PT, R27, 0x1, RZ ;  /* 0x000000011b197810 */ /* 0x000fc80007ffe0ff */
[----:B------:R-:W-:Y:S02]  /*73f0*/  ISETP.GE.AND P3, PT, R25, UR4, PT ;  /* 0x0000000419007c0c */ /* 0x000fe4000bf66270 */
[----:B------:R-:W-:Y:S02]  /*7400*/  ISETP.GE.AND P2, PT, R24, UR4, PT ;  /* 0x0000000418007c0c */ /* 0x000fe4000bf46270 */
[----:B------:R-:W-:Y:S02]  /*7410*/  ISETP.LT.U32.AND P3, PT, R27, 0x7fffffff, !P3 ;  /* 0x7fffffff1b00780c */ /* 0x000fe40005f61070 */
[----:B------:R-:W-:Y:S02]  /*7420*/  ISETP.LT.U32.AND P2, PT, R26, 0x7fffffff, !P2 ;  /* 0x7fffffff1a00780c */ /* 0x000fe40005741070 */
[----:B------:R-:W-:Y:S02]  /*7430*/  IADD3 R25, PT, PT, R22, 0x1, RZ ;  /* 0x0000000116197810 */ /* 0x000fe40007ffe0ff */
[----:B------:R-:W-:-:S02]  /*7440*/  PLOP3.LUT P2, PT, P2, P3, P0, 0x80, 0x0 ;  /* 0x000000000000781c */ /* 0x000fc40001747000 */
[----:B------:R-:W-:Y:S02]  /*7450*/  ISETP.NE.AND P3, PT, R13, 0x2, PT ;  /* 0x000000020d00780c */ /* 0x000fe40003f65270 */
[----:B------:R-:W-:Y:S02]  /*7460*/  PLOP3.LUT P2, PT, P2, P1, PT, 0x80, 0x8 ;  /* 0x000000000008781c */ /* 0x000fe40001743070 */
[----:B------:R-:W-:-:S11]  /*7470*/  MOV R24, R4 ;  /* 0x0000000400187202 */ /* 0x000fd60000000f00 */
[----:B------:R-:W-:-:S04]  /*7480*/  @!P2 IMAD.MOV R25, RZ, RZ, R22 ;  /* 0x000000ffff19a224 */ /* 0x000fc800078e0216 */
[----:B------:R-:W-:Y:S01]  /*7490*/  IMAD.MOV.U32 R22, RZ, RZ, R25 ;  /* 0x000000ffff167224 */ /* 0x000fe200078e0019 */
[----:B------:R-:W-:Y:S06]  /*74a0*/  @!P3 BRA `(.L_x_119) ;  /* 0x000000000030b947 */ /* 0x000fec0003800000 */
[----:B------:R-:W-:Y:S01]  /*74b0*/  VIADD R24, R26, 0x2 ;  /* 0x000000021a187836 */ /* 0x000fe20000000000 */
[----:B------:R-:W-:Y:S02]  /*74c0*/  IADD3 R27, PT, PT, R27, 0x2, RZ ;  /* 0x000000021b1b7810 */ /* 0x000fe40007ffe0ff */
[----:B------:R-:W-:Y:S02]  /*74d0*/  IADD3 R25, PT, PT, R22, 0x1, RZ ;  /* 0x0000000116197810 */ /* 0x000fe40007ffe0ff */
[C---:B------:R-:W-:Y:S02]  /*74e0*/  ISETP.GE.AND P3, PT, R27.reuse, UR4, PT ;  /* 0x000000041b007c0c */ /* 0x040fe4000bf66270 */
[C---:B------:R-:W-:Y:S02]  /*74f0*/  ISETP.GE.AND P2, PT, R24.reuse, UR4, PT ;  /* 0x0000000418007c0c */ /* 0x040fe4000bf46270 */
[----:B------:R-:W-:Y:S02]  /*7500*/  ISETP.GT.AND P3, PT, R27, RZ, !P3 ;  /* 0x000000ff1b00720c */ /* 0x000fe40005f64270 */
[----:B------:R-:W-:-:S02]  /*7510*/  ISETP.GT.AND P2, PT, R24, RZ, !P2 ;  /* 0x000000ff1800720c */ /* 0x000fc40005744270 */
[----:B------:R-:W-:Y:S02]  /*7520*/  MOV R24, R6 ;  /* 0x0000000600187202 */ /* 0x000fe40000000f00 */
[----:B------:R-:W-:-:S04]  /*7530*/  PLOP3.LUT P2, PT, P2, P3, P0, 0x80, 0x0 ;  /* 0x000000000000781c */ /* 0x000fc80001747000 */
[----:B------:R-:W-:-:S13]  /*7540*/  PLOP3.LUT P2, PT, P2, P1, PT, 0x80, 0x8 ;  /* 0x000000000008781c */ /* 0x000fda0001743070 */
[----:B------:R-:W-:-:S04]  /*7550*/  @!P2 IMAD.MOV R25, RZ, RZ, R22 ;  /* 0x000000ffff19a224 */ /* 0x000fc800078e0216 */
[----:B------:R-:W-:-:S07]  /*7560*/  IMAD.MOV.U32 R22, RZ, RZ, R25 ;  /* 0x000000ffff167224 */ /* 0x000fce00078e0019 */
.L_x_119:
[----:B------:R-:W-:-:S04]  /*7570*/  IADD3 R25, PT, PT, R0, R0, RZ ;  /* 0x0000000000197210 */ /* 0x000fc80007ffe0ff */
[----:B------:R-:W-:-:S13]  /*7580*/  ISETP.GE.U32.AND P2, PT, R25, 0x3, PT ;  /* 0x000000031900780c */ /* 0x000fda0003f46070 */
[----:B------:R-:W-:Y:S05]  /*7590*/  @!P2 BRA `(.L_x_120) ;  /* 0x0000000000b8a947 */ /* 0x000fea0003800000 */
[----:B------:R-:W-:Y:S01]  /*75a0*/  BSSY.RECONVERGENT B1, `(.L_x_120) ;  /* 0x000002d000017945 */ /* 0x000fe20003800200 */
.L_x_121:
[----:B------:R-:W0:Y:S01]  /*75b0*/  LDCU UR4, c[0x0][0x3b4] ;  /* 0x00007680ff0477ac */ /* 0x000e220008000800 */
[----:B------:R-:W-:Y:S01]  /*75c0*/  IMAD.IADD R25, R3, 0x1, R24 ;  /* 0x0000000103197824 */ /* 0x000fe200078e0218 */
[----:B------:R-:W-:Y:S02]  /*75d0*/  IADD3 R26, PT, PT, R20, R24, RZ ;  /* 0x00000018141a7210 */ /* 0x000fe40007ffe0ff */
[----:B------:R-:W-:Y:S01]  /*75e0*/  IADD3 R24, PT, PT, R24, 0x4, RZ ;  /* 0x0000000418187810 */ /* 0x000fe20007ffe0ff */
        /* <DEDUP_REMOVED lines=12> */
[----:B------:R-:W-:Y:S02]  /*76b0*/  ISETP.LT.U32.AND P2, PT, R25, 0x7fffffff, !P2 ;  /* 0x7fffffff1900780c */ /* 0x000fe40005741070 */
[C---:B------:R-:W-:Y:S01]  /*76c0*/  ISETP.LT.U32.AND P5, PT, R26.reuse, 0x7fffffff, !P5 ;  /* 0x7fffffff1a00780c */ /* 0x040fe20006fa1070 */
[----:B------:R-:W-:Y:S01]  /*76d0*/  VIADD R26, R26, 0x3 ;  /* 0x000000031a1a7836 */ /* 0x000fe20000000000 */
[----:B------:R-:W-:Y:S02]  /*76e0*/  IADD3 R27, PT, PT, R22, 0x1, RZ ;  /* 0x00000001161b7810 */ /* 0x000fe40007ffe0ff */
[----:B------:R-:W-:Y:S02]  /*76f0*/  PLOP3.LUT P2, PT, P5, P2, P0, 0x80, 0x0 ;  /* 0x000000000000781c */ /* 0x000fe40002f45000 */
[----:B------:R-:W-:Y:S02]  /*7700*/  ISETP.GE.AND P5, PT, R29, UR4, PT ;  /* 0x000000041d007c0c */ /* 0x000fe4000bfa6270 */
[----:B------:R-:W-:-:S02]  /*7710*/  PLOP3.LUT P2, PT, P2, P1, PT, 0x80, 0x8 ;  /* 0x000000000008781c */ /* 0x000fc40001743070 */
[----:B------:R-:W-:Y:S02]  /*7720*/  @!P3 IADD3 R27, PT, PT, R22, RZ, RZ ;  /* 0x000000ff161bb210 */ /* 0x000fe40007ffe0ff */
[C---:B------:R-:W-:Y:S02]  /*7730*/  ISETP.GE.AND P3, PT, R30.reuse, UR4, PT ;  /* 0x000000041e007c0c */ /* 0x040fe4000bf66270 */
[----:B------:R-:W-:Y:S01]  /*7740*/  ISETP.GT.AND P5, PT, R29, RZ, !P5 ;  /* 0x000000ff1d00720c */ /* 0x000fe20006fa4270 */
[----:B------:R-:W-:Y:S01]  /*7750*/  VIADD R22, R27, 0x1 ;  /* 0x000000011b167836 */ /* 0x000fe20000000000 */
[----:B------:R-:W-:Y:S02]  /*7760*/  ISETP.GT.AND P3, PT, R30, RZ, !P3 ;  /* 0x000000ff1e00720c */ /* 0x000fe40005f64270 */
[----:B------:R-:W-:Y:S02]  /*7770*/  IADD3 R25, PT, PT, R25, 0x3, RZ ;  /* 0x0000000319197810 */ /* 0x000fe40007ffe0ff */
[----:B------:R-:W-:-:S02]  /*7780*/  PLOP3.LUT P3, PT, P3, P5, P0, 0x80, 0x0 ;  /* 0x000000000000781c */ /* 0x000fc40001f6b000 */
[----:B------:R-:W-:Y:S02]  /*7790*/  @!P2 IADD3 R22, PT, PT, R27, RZ, RZ ;  /* 0x000000ff1b16a210 */ /* 0x000fe40007ffe0ff */
[----:B------:R-:W-:Y:S02]  /*77a0*/  PLOP3.LUT P3, PT, P3, P1, PT, 0x80, 0x8 ;  /* 0x000000000008781c */ /* 0x000fe40001f63070 */
[C---:B------:R-:W-:Y:S02]  /*77b0*/  ISETP.GE.AND P2, PT, R25.reuse, UR4, PT ;  /* 0x0000000419007c0c */ /* 0x040fe4000bf46270 */
[----:B------:R-:W-:Y:S02]  /*77c0*/  ISETP.GE.AND P5, PT, R26, UR4, PT ;  /* 0x000000041a007c0c */ /* 0x000fe4000bfa6270 */
[----:B------:R-:W-:Y:S01]  /*77d0*/  ISETP.GT.AND P2, PT, R25, RZ, !P2 ;  /* 0x000000ff1900720c */ /* 0x000fe20005744270 */
[----:B------:R-:W-:Y:S01]  /*77e0*/  VIADD R25, R22, 0x1 ;  /* 0x0000000116197836 */ /* 0x000fe20000000000 */
[----:B------:R-:W-:-:S04]  /*77f0*/  ISETP.GT.AND P5, PT, R26, RZ, !P5 ;  /* 0x000000ff1a00720c */ /* 0x000fc80006fa4270 */
[----:B------:R-:W-:Y:S01]  /*7800*/  PLOP3.LUT P2, PT, P5, P2, P0, 0x80, 0x0 ;  /* 0x000000000000781c */ /* 0x000fe20002f45000 */
[----:B------:R-:W-:Y:S01]  /*7810*/  @!P3 IMAD.MOV R25, RZ, RZ, R22 ;  /* 0x000000ffff19b224 */ /* 0x000fe200078e0216 */
[----:B------:R-:W-:Y:S02]  /*7820*/  ISETP.NE.AND P3, PT, R24, R5, PT ;  /* 0x000000051800720c */ /* 0x000fe40003f65270 */
[----:B------:R-:W-:Y:S02]  /*7830*/  PLOP3.LUT P2, PT, P2, P1, PT, 0x80, 0x8 ;  /* 0x000000000008781c */ /* 0x000fe40001743070 */
[----:B------:R-:W-:-:S11]  /*7840*/  IADD3 R22, PT, PT, R25, 0x1, RZ ;  /* 0x0000000119167810 */ /* 0x000fd60007ffe0ff */
[----:B------:R-:W-:Y:S01]  /*7850*/  @!P2 IMAD.MOV R22, RZ, RZ, R25 ;  /* 0x000000ffff16a224 */ /* 0x000fe200078e0219 */
[----:B------:R-:W-:Y:S06]  /*7860*/  @P3 BRA `(.L_x_121) ;  /* 0xfffffffc00503947 */ /* 0x000fec000383ffff */
[----:B------:R-:W-:Y:S05]  /*7870*/  BSYNC.RECONVERGENT B1 ;  /* 0x0000000000017941 */ /* 0x000fea0003800200 */
.L_x_120:
[----:B------:R-:W-:Y:S05]  /*7880*/  @P6 BRA `(.L_x_122) ;  /* 0xfffffff800646947 */ /* 0x000fea000383ffff */
[----:B------:R-:W-:Y:S05]  /*7890*/  BSYNC.RECONVERGENT B0 ;  /* 0x0000000000007941 */ /* 0x000fea0003800200 */
.L_x_118:
[----:B------:R-:W-:-:S07]  /*78a0*/  HFMA2 R36, -RZ, RZ, 0, 0 ;  /* 0x00000000ff247431 */ /* 0x000fce00000001ff */
.L_x_117:
[----:B------:R-:W-:-:S07]  /*78b0*/  I2FP.F32.S32 R25, R22 ;  /* 0x0000001600197245 */ /* 0x000fce0000201400 */
.L_x_102:
        /* <DEDUP_REMOVED lines=9> */
[----:B------:R-:W-:Y:S01]  /*7950*/  IMAD.MOV.U32 R22, RZ, RZ, R36 ;  /* 0x000000ffff167224 */ /* 0x000fe200078e0024 */
[----:B------:R-:W-:-:S07]  /*7960*/  MOV R24, 0x7980 ;  /* 0x0000798000187802 */ /* 0x000fce0000000f00 */
[----:B------:R-:W-:Y:S05]  /*7970*/  CALL.REL.NOINC `($__internal_0_$__cuda_sm3x_div_rn_noftz_f32_slowpath) ;  /* 0x0000002000287944 */ /* 0x000fea0003c00000 */
.L_x_124:
[----:B------:R-:W-:Y:S05]  /*7980*/  BSYNC.RECONVERGENT B3 ;  /* 0x0000000000037941 */ /* 0x000fea0003800200 */
.L_x_123:
[----:B------:R-:W-:-:S04]  /*7990*/  FSETP.GEU.AND P0, PT, R22, R17, PT ;  /* 0x000000111600720b */ /* 0x000fc80003f0e000 */
[----:B------:R-:W-:Y:S02]  /*79a0*/  SEL R19, R20, R19, !P0 ;  /* 0x0000001314137207 */ /* 0x000fe40004000000 */
[----:B------:R-:W-:Y:S02]  /*79b0*/  SEL R18, R21, R18, !P0 ;  /* 0x0000001215127207 */ /* 0x000fe40004000000 */
[----:B------:R-:W-:-:S07]  /*79c0*/  FSEL R17, R22, R17, !P0 ;  /* 0x0000001116117208 */ /* 0x000fce0004000000 */
.L_x_101:
[----:B------:R-:W-:Y:S05]  /*79d0*/  BSYNC.RECONVERGENT B2 ;  /* 0x0000000000027941 */ /* 0x000fea0003800200 */
.L_x_100:
[----:B------:R-:W0:Y:S02]  /*79e0*/  LDCU.64 UR4, c[0x0][0x3b0] ;  /* 0x00007600ff0477ac */ /* 0x000e240008000a00 */
[----:B0-----:R-:W-:-:S04]  /*79f0*/  UISETP.LT.AND UP0, UPT, UR5, UR4, UPT ;  /* 0x000000040500728c */ /* 0x001fc8000bf01270 */
[----:B------:R-:W-:-:S04]  /*7a00*/  USEL UR4, UR5, UR4, !UP0 ;  /* 0x0000000405047287 */ /* 0x000fc8000c000000 */
[----:B------:R-:W-:-:S09]  /*7a10*/  UISETP.GE.AND UP0, UPT, UR4, 0x1, UPT ;  /* 0x000000010400788c */ /* 0x000fd2000bf06270 */
[----:B------:R-:W-:Y:S05]  /*7a20*/  BRA.U !UP0, `(.L_x_125) ;  /* 0x0000001d08b87547 */ /* 0x000fea000b800000 */
[----:B------:R-:W-:Y:S01]  /*7a30*/  UISETP.LT.AND UP0, UPT, UR4, 0x1f4, UPT ;  /* 0x000001f40400788c */ /* 0x000fe2000bf01270 */
[----:B------:R-:W-:Y:S03]  /*7a40*/  BSSY.RECONVERGENT B2, `(.L_x_125) ;  /* 0x00001ec000027945 */ /* 0x000fe60003800200 */
[----:B------:R-:W-:-:S06]  /*7a50*/  USEL UR4, UR4, 0x1f4, UP0 ;  /* 0x000001f404047887 */ /* 0x000fcc0008000000 */
[----:B------:R-:W-:-:S07]  /*7a60*/  MOV R20, UR4 ;  /* 0x0000000400147c02 */ /* 0x000fce0008000f00 */
.L_x_149:
[----:B------:R-:W0:Y:S01]  /*7a70*/  LDCU.64 UR4, c[0x0][0x3b0] ;  /* 0x00007600ff0477ac */ /* 0x000e220008000a00 */
[----:B------:R-:W-:Y:S01]  /*7a80*/  IMAD.MOV R23, RZ, RZ, -R0 ;  /* 0x000000ffff177224 */ /* 0x000fe200078e0a00 */
[--C-:B------:R-:W-:Y:S02]  /*7a90*/  IADD3 R21, PT, PT, R19, 0x1, R20.reuse ;  /* 0x0000000113157810 */ /* 0x100fe40007ffe014 */
[----:B------:R-:W-:Y:S02]  /*7aa0*/  IADD3 R31, PT, PT, R18, 0x1, R20 ;  /* 0x00000001121f7810 */ /* 0x000fe40007ffe014 */
[----:B------:R-:W-:Y:S02]  /*7ab0*/  ISETP.GE.AND P0, PT, R0, R23, PT ;  /* 0x000000170000720c */ /* 0x000fe40003f06270 */
[----:B------:R-:W-:Y:S02]  /*7ac0*/  SHF.R.S32.HI R33, RZ, 0x1f, R2 ;  /* 0x0000001fff217819 */ /* 0x000fe40000011402 */
[----:B------:R-:W-:-:S02]  /*7ad0*/  VIADDMNMX R30, R18, -R20, RZ, !PT ;  /* 0x80000014121e7246 */ /* 0x000fc400078001ff */
[----:B0-----:R-:W-:Y:S02]  /*7ae0*/  VIMNMX R32, PT, PT, R21, UR5, PT ;  /* 0x0000000515207c48 */ /* 0x001fe4000bfe0100 */
[----:B------:R-:W-:Y:S02]  /*7af0*/  VIMNMX R31, PT, PT, R31, UR4, PT ;  /* 0x000000041f1f7c48 */ /* 0x000fe4000bfe0100 */
[----:B------:R-:W-:Y:S02]  /*7b00*/  VIADDMNMX R21, R19, -R20, RZ, !PT ;  /* 0x8000001413157246 */ /* 0x000fe400078001ff */
[----:B------:R-:W-:-:S06]  /*7b10*/  CS2R R22, SR_CLOCKLO ;  /* 0x0000000000167805 */ /* 0x000fcc0000015000 */
[----:B------:R-:W-:Y:S01]  /*7b20*/  IADD3 R22, P1, PT, R2, R22, RZ ;  /* 0x0000001602167210 */ /* 0x000fe20007f3e0ff */
[----:B------:R-:W-:-:S03]  /*7b30*/  IMAD.IADD R32, R32, 0x1, -R21 ;  /* 0x0000000120207824 */ /* 0x000fc600078e0a15 */
[----:B------:R-:W-:Y:S02]  /*7b40*/  LOP3.LUT R22, R22, 0xaad26b49, RZ, 0x3c, !PT ;  /* 0xaad26b4916167812 */ /* 0x000fe400078e3cff */
[----:B------:R-:W-:Y:S02]  /*7b50*/  IADD3.X R23, PT, PT, R23, R33, RZ, P1, !PT ;  /* 0x0000002117177210 */ /* 0x000fe40000ffe4ff */
[-C--:B------:R-:W-:Y:S01]  /*7b60*/  IABS R34, R32.reuse ;  /* 0x0000002000227213 */ /* 0x080fe20000000000 */
[----:B------:R-:W-:Y:S01]  /*7b70*/  IMAD R22, R22, 0x4182bed5, RZ ;  /* 0x4182bed516167824 */ /* 0x000fe200078e02ff */
[----:B------:R-:W-:Y:S02]  /*7b80*/  LOP3.LUT R23, R23, 0xf7dcefdd, RZ, 0x3c, !PT ;  /* 0xf7dcefdd17177812 */ /* 0x000fe400078e3cff */
[----:B------:R-:W0:Y:S01]  /*7b90*/  I2F.RP R36, R34 ;  /* 0x0000002200247306 */ /* 0x000e220000209400 */
[C---:B------:R-:W-:Y:S01]  /*7ba0*/  VIADD R25, R22.reuse, 0x583f19 ;  /* 0x00583f1916197836 */ /* 0x040fe20000000000 */
[----:B------:R-:W-:Y:S01]  /*7bb0*/  IADD3 R24, PT, PT, R22, 0x75bcd15, RZ ;  /* 0x075bcd1516187810 */ /* 0x000fe20007ffe0ff */
[----:B------:R-:W-:Y:S01]  /*7bc0*/  IMAD R23, R23, -0x658354e5, R22 ;  /* 0x9a7cab1b17177824 */ /* 0x000fe200078e0216 */
[----:B------:R-:W-:-:S02]  /*7bd0*/  I2FP.F32.S32 R35, R32 ;  /* 0x0000002000237245 */ /* 0x000fc40000201400 */
[----:B------:R-:W-:Y:S02]  /*7be0*/  SHF.R.U32.HI R27, RZ, 0x2, R24 ;  /* 0x00000002ff1b7819 */ /* 0x000fe40000011618 */
[----:B------:R-:W-:Y:S02]  /*7bf0*/  SHF.L.U32 R26, R25, 0x4, RZ ;  /* 0x00000004191a7819 */ /* 0x000fe400000006ff */
[----:B------:R-:W-:Y:S02]  /*7c00*/  LOP3.LUT R27, R27, R24, RZ, 0x3c, !PT ;  /* 0x000000181b1b7212 */ /* 0x000fe400078e3cff */
[----:B------:R-:W-:-:S03]  /*7c10*/  LOP3.LUT R24, R22, 0x159a55e5, RZ, 0x3c, !PT ;  /* 0x159a55e516187812 */ /* 0x000fc600078e3cff */
[----:B------:R-:W-:Y:S01]  /*7c20*/  IMAD.SHL.U32 R28, R27, 0x2, RZ ;  /* 0x000000021b1c7824 */ /* 0x000fe200078e00ff */
[----:B------:R-:W-:Y:S01]  /*7c30*/  SHF.R.U32.HI R29, RZ, 0x2, R24 ;  /* 0x00000002ff1d7819 */ /* 0x000fe20000011618 */
[----:B0-----:R-:W0:Y:S03]  /*7c40*/  MUFU.RCP R36, R36 ;  /* 0x0000002400247308 */ /* 0x001e260000001000 */
[----:B------:R-:W-:Y:S02]  /*7c50*/  LOP3.LUT R26, R25, R26, R28, 0x96, !PT ;  /* 0x0000001a191a7212 */ /* 0x000fe400078e961c */
[----:B------:R-:W-:Y:S02]  /*7c60*/  LOP3.LUT R29, R29, 0x159a55e5, R22, 0x96, !PT ;  /* 0x159a55e51d1d7812 */ /* 0x000fe400078e9616 */
[----:B------:R-:W-:-:S03]  /*7c70*/  LOP3.LUT R27, R26, R27, RZ, 0x3c, !PT ;  /* 0x0000001b1a1b7212 */ /* 0x000fc600078e3cff */
[----:B------:R-:W-:Y:S01]  /*7c80*/  IMAD.SHL.U32 R25, R29, 0x2, RZ ;  /* 0x000000021d197824 */ /* 0x000fe200078e00ff */
[----:B------:R-:W-:-:S04]  /*7c90*/  SHF.L.U32 R24, R27, 0x4, RZ ;  /* 0x000000041b187819 */ /* 0x000fc800000006ff */
[----:B------:R-:W-:Y:S02]  /*7ca0*/  LOP3.LUT R22, R29, R25, R24, 0x96, !PT ;  /* 0x000000191d167212 */ /* 0x000fe400078e9618 */
[----:B------:R-:W-:Y:S02]  /*7cb0*/  IADD3 R24, PT, PT, R23, 0x64f0c9, RZ ;  /* 0x0064f0c917187810 */ /* 0x000fe40007ffe0ff */
[----:B------:R-:W-:Y:S02]  /*7cc0*/  LOP3.LUT R23, R22, R27, RZ, 0x3c, !PT ;  /* 0x0000001b16177212 */ /* 0x000fe400078e3cff */
[C---:B------:R-:W-:Y:S02]  /*7cd0*/  IADD3 R27, PT, PT, R24.reuse, 0x587c5, R27 ;  /* 0x000587c5181b7810 */ /* 0x040fe40007ffe01b */
[----:B------:R-:W-:Y:S02]  /*7ce0*/  IADD3 R23, PT, PT, R24, 0xb0f8a, R23 ;  /* 0x000b0f8a18177810 */ /* 0x000fe40007ffe017 */
[----:B0-----:R-:W-:-:S03]  /*7cf0*/  IADD3 R26, PT, PT, R36, 0xffffffe, RZ ;  /* 0x0ffffffe241a7810 */ /* 0x001fc60007ffe0ff */
[----:B------:R-:W-:-:S04]  /*7d00*/  IMAD.WIDE.U32 R22, R23, 0x200000, RZ ;  /* 0x0020000017167825 */ /* 0x000fc800078e00ff */
[----:B------:R-:W-:Y:S01]  /*7d10*/  IMAD.MOV.U32 R29, RZ, RZ, R23 ;  /* 0x000000ffff1d7224 */ /* 0x000fe200078e0017 */
[----:B------:R-:W-:Y:S01]  /*7d20*/  LOP3.LUT R28, R22, R27, RZ, 0x3c, !PT ;  /* 0x0000001b161c7212 */ /* 0x000fe200078e3cff */
[----:B------:R-:W-:Y:S01]  /*7d30*/  IMAD.MOV.U32 R23, RZ, RZ, 0x3ca00000 ;  /* 0x3ca00000ff177424 */ /* 0x000fe200078e00ff */
[----:B------:R-:W-:Y:S01]  /*7d40*/  MOV R22, 0x0 ;  /* 0x0000000000167802 */ /* 0x000fe20000000f00 */
[----:B------:R0:W1:Y:S08]  /*7d50*/  F2I.FTZ.U32.TRUNC.NTZ R27, R26 ;  /* 0x0000001a001b7305 */ /* 0x000070000021f000 */
[----:B------:R1:W2:Y:S01]  /*7d60*/  I2F.F64.U64 R24, R28 ;  /* 0x0000001c00187312 */ /* 0x0002a20000301800 */
[----:B0-----:R-:W-:-:S02]  /*7d70*/  IMAD.MOV.U32 R26, RZ, RZ, RZ ;  /* 0x000000ffff1a7224 */ /* 0x001fc400078e00ff */
[----:B-1----:R-:W-:Y:S01]  /*7d80*/  IMAD.MOV R29, RZ, RZ, -R27 ;  /* 0x000000ffff1d7224 */ /* 0x002fe200078e0a1b */
[----:B------:R-:W-:-:S03]  /*7d90*/  IABS R28, R32 ;  /* 0x00000020001c7213 */ /* 0x000fc60000000000 */
[----:B------:R-:W-:Y:S01]  /*7da0*/  IMAD R29, R29, R34, RZ ;  /* 0x000000221d1d7224 */ /* 0x000fe200078e02ff */
[----:B--2---:R-:W-:-:S03]  /*7db0*/  DFMA R24, R24, R22, 5.5511151231257827021e-17 ;  /* 0x3c9000001818742b */ /* 0x004fc60000000016 */
[----:B------:R-:W-:-:S07]  /*7dc0*/  IMAD.HI.U32 R26, R27, R29, R26 ;  /* 0x0000001d1b1a7227 */ /* 0x000fce00078e001a */
[----:B------:R-:W0:Y:S02]  /*7dd0*/  F2F.F32.F64 R24, R24 ;  /* 0x0000001800187310 */ /* 0x000e240000301000 */
[----:B0-----:R-:W-:Y:S01]  /*7de0*/  FMUL R35, R24, R35 ;  /* 0x0000002318237220 */ /* 0x001fe20000400000 */
[----:B------:R-:W-:-:S05]  /*7df0*/  IADD3 R24, PT, PT, RZ, -R28, RZ ;  /* 0x8000001cff187210 */ /* 0x000fca0007ffe0ff */
[----:B------:R-:W0:Y:S02]  /*7e00*/  F2I.TRUNC.NTZ R35, R35 ;  /* 0x0000002300237305 */ /* 0x000e24000020f100 */
[----:B0-----:R-:W-:Y:S02]  /*7e10*/  IABS R25, R35 ;  /* 0x0000002300197213 */ /* 0x001fe40000000000 */
[----:B------:R-:W-:-:S03]  /*7e20*/  ISETP.GE.AND P3, PT, R35, RZ, PT ;  /* 0x000000ff2300720c */ /* 0x000fc60003f66270 */
[----:B------:R-:W-:-:S04]  /*7e30*/  IMAD.HI.U32 R26, R26, R25, RZ ;  /* 0x000000191a1a7227 */ /* 0x000fc800078e00ff */
[----:B------:R-:W-:-:S05]  /*7e40*/  IMAD R25, R26, R24, R25 ;  /* 0x000000181a197224 */ /* 0x000fca00078e0219 */
[----:B------:R-:W-:-:S13]  /*7e50*/  ISETP.GT.U32.AND P1, PT, R34, R25, PT ;  /* 0x000000192200720c */ /* 0x000fda0003f24070 */
[----:B------:R-:W-:Y:S02]  /*7e60*/  @!P1 IADD3 R25, PT, PT, R25, -R34, RZ ;  /* 0x8000002219199210 */ /* 0x000fe40007ffe0ff */
[----:B------:R-:W-:Y:S02]  /*7e70*/  ISETP.NE.AND P1, PT, R32, RZ, PT ;  /* 0x000000ff2000720c */ /* 0x000fe40003f25270 */
[----:B------:R-:W-:-:S13]  /*7e80*/  ISETP.GT.U32.AND P2, PT, R34, R25, PT ;  /* 0x000000192200720c */ /* 0x000fda0003f44070 */
[----:B------:R-:W-:-:S05]  /*7e90*/  @!P2 IMAD.IADD R25, R25, 0x1, -R34 ;  /* 0x000000011919a824 */ /* 0x000fca00078e0a22 */
[----:B------:R-:W-:Y:S02]  /*7ea0*/  @!P3 IADD3 R25, PT, PT, -R25, RZ, RZ ;  /* 0x000000ff1919b210 */ /* 0x000fe40007ffe1ff */
[----:B------:R-:W-:-:S05]  /*7eb0*/  @!P1 LOP3.LUT R25, RZ, R32, RZ, 0x33, !PT ;  /* 0x00000020ff199212 */ /* 0x000fca00078e33ff */
[----:B------:R-:W-:Y:S01]  /*7ec0*/  IMAD.IADD R21, R21, 0x1, R25 ;  /* 0x0000000115157824 */ /* 0x000fe200078e0219 */
[----:B------:R-:W-:-:S06]  /*7ed0*/  CS2R R24, SR_CLOCKLO ;  /* 0x0000000000187805 */ /* 0x000fcc0000015000 */
[----:B------:R-:W-:Y:S01]  /*7ee0*/  IADD3 R24, P1, PT, R2, R24, RZ ;  /* 0x0000001802187210 */ /* 0x000fe20007f3e0ff */
[----:B------:R-:W-:Y:S02]  /*7ef0*/  IMAD.IADD R31, R31, 0x1, -R30 ;  /* 0x000000011f1f7824 */ /* 0x000fe400078e0a1e */
[----:B------:R-:W-:Y:S01]  /*7f00*/  IMAD.MOV.U32 R37, RZ, RZ, RZ ;  /* 0x000000ffff257224 */ /* 0x000fe200078e00ff */
[----:B------:R-:W-:Y:S02]  /*7f10*/  LOP3.LUT R24, R24, 0xaad26b49, RZ, 0x3c, !PT ;  /* 0xaad26b4918187812 */ /* 0x000fe400078e3cff */
[----:B------:R-:W-:Y:S02]  /*7f20*/  IADD3.X R25, PT, PT, R25, R33, RZ, P1, !PT ;  /* 0x0000002119197210 */ /* 0x000fe40000ffe4ff */
[----:B------:R-:W-:Y:S01]  /*7f30*/  IABS R34, R31 ;  /* 0x0000001f00227213 */ /* 0x000fe20000000000 */
[----:B------:R-:W-:Y:S01]  /*7f40*/  IMAD R24, R24, 0x4182bed5, RZ ;  /* 0x4182bed518187824 */ /* 0x000fe200078e02ff */
[----:B------:R-:W-:-:S03]  /*7f50*/  LOP3.LUT R25, R25, 0xf7dcefdd, RZ, 0x3c, !PT ;  /* 0xf7dcefdd19197812 */ /* 0x000fc600078e3cff */
[C---:B------:R-:W-:Y:S01]  /*7f60*/  VIADD R27, R24.reuse, 0x583f19 ;  /* 0x00583f19181b7836 */ /* 0x040fe20000000000 */
[C---:B------:R-:W-:Y:S01]  /*7f70*/  IADD3 R26, PT, PT, R24.reuse, 0x75bcd15, RZ ;  /* 0x075bcd15181a7810 */ /* 0x040fe20007ffe0ff */
[----:B------:R-:W-:Y:S02]  /*7f80*/  IMAD R25, R25, -0x658354e5, R24 ;  /* 0x9a7cab1b19197824 */ /* 0x000fe400078e0218 */
[----:B------:R-:W-:Y:S01]  /*7f90*/  IMAD.MOV R34, RZ, RZ, -R34 ;  /* 0x000000ffff227224 */ /* 0x000fe200078e0a22 */
[----:B------:R-:W-:Y:S02]  /*7fa0*/  SHF.R.U32.HI R29, RZ, 0x2, R26 ;  /* 0x00000002ff1d7819 */ /* 0x000fe4000001161a */
[----:B------:R-:W-:Y:S02]  /*7fb0*/  SHF.L.U32 R28, R27, 0x4, RZ ;  /* 0x000000041b1c7819 */ /* 0x000fe400000006ff */
[----:B------:R-:W-:Y:S02]  /*7fc0*/  LOP3.LUT R29, R29, R26, RZ, 0x3c, !PT ;  /* 0x0000001a1d1d7212 */ /* 0x000fe400078e3cff */
[----:B------:R-:W-:-:S03]  /*7fd0*/  LOP3.LUT R26, R24, 0x159a55e5, RZ, 0x3c, !PT ;  /* 0x159a55e5181a7812 */ /* 0x000fc600078e3cff */
[----:B------:R-:W-:Y:S01]  /*7fe0*/  IMAD.SHL.U32 R32, R29, 0x2, RZ ;  /* 0x000000021d207824 */ /* 0x000fe200078e00ff */
[----:B------:R-:W-:-:S04]  /*7ff0*/  SHF.R.U32.HI R35, RZ, 0x2, R26 ;  /* 0x00000002ff237819 */ /* 0x000fc8000001161a */
        /* <DEDUP_REMOVED lines=8> */
[----:B------:R-:W-:Y:S02]  /*8080*/  IABS R26, R31 ;  /* 0x0000001f001a7213 */ /* 0x000fe40000000000 */
[C---:B------:R-:W-:Y:S02]  /*8090*/  IADD3 R24, PT, PT, R27.reuse, 0xb0f8a, R24 ;  /* 0x000b0f8a1b187810 */ /* 0x040fe40007ffe018 */
[----:B------:R-:W-:Y:S01]  /*80a0*/  IADD3 R27, PT, PT, R27, 0x587c5, R28 ;  /* 0x000587c51b1b7810 */ /* 0x000fe20007ffe01c */
[----:B------:R-:W0:Y:S02]  /*80b0*/  I2F.RP R32, R26 ;  /* 0x0000001a00207306 */ /* 0x000e240000209400 */
[----:B------:R-:W-:-:S03]  /*80c0*/  IMAD.WIDE.U32 R24, R24, 0x200000, RZ ;  /* 0x0020000018187825 */ /* 0x000fc600078e00ff */
[----:B------:R-:W-:Y:S02]  /*80d0*/  LOP3.LUT R24, R24, R27, RZ, 0x3c, !PT ;  /* 0x0000001b18187212 */ /* 0x000fe400078e3cff */
[----:B------:R-:W-:-:S04]  /*80e0*/  I2FP.F32.S32 R27, R31 ;  /* 0x0000001f001b7245 */ /* 0x000fc80000201400 */
[----:B------:R-:W1:Y:S08]  /*80f0*/  I2F.F64.U64 R24, R24 ;  /* 0x0000001800187312 */ /* 0x000e700000301800 */
[----:B0-----:R-:W0:Y:S01]  /*8100*/  MUFU.RCP R32, R32 ;  /* 0x0000002000207308 */ /* 0x001e220000001000 */
[----:B-1----:R-:W-:-:S10]  /*8110*/  DFMA R28, R24, R22, 5.5511151231257827021e-17 ;  /* 0x3c900000181c742b */ /* 0x002fd40000000016 */
[----:B------:R-:W1:Y:S01]  /*8120*/  F2F.F32.F64 R28, R28 ;  /* 0x0000001c001c7310 */ /* 0x000e620000301000 */
[----:B0-----:R-:W-:-:S07]  /*8130*/  VIADD R22, R32, 0xffffffe ;  /* 0x0ffffffe20167836 */ /* 0x001fce0000000000 */
[----:B------:R0:W2:Y:S01]  /*8140*/  F2I.FTZ.U32.TRUNC.NTZ R23, R22 ;  /* 0x0000001600177305 */ /* 0x0000a2000021f000 */
[----:B-1----:R-:W-:Y:S01]  /*8150*/  FMUL R27, R28, R27 ;  /* 0x0000001b1c1b7220 */ /* 0x002fe20000400000 */
[----:B0-----:R-:W-:-:S06]  /*8160*/  MOV R22, RZ ;  /* 0x000000ff00167202 */ /* 0x001fcc0000000f00 */
[----:B------:R-:W0:Y:S01]  /*8170*/  F2I.TRUNC.NTZ R27, R27 ;  /* 0x0000001b001b7305 */ /* 0x000e22000020f100 */
[----:B--2---:R-:W-:-:S05]  /*8180*/  IADD3 R33, PT, PT, RZ, -R23, RZ ;  /* 0x80000017ff217210 */ /* 0x004fca0007ffe0ff */
[----:B------:R-:W-:-:S04]  /*8190*/  IMAD R25, R33, R26, RZ ;  /* 0x0000001a21197224 */ /* 0x000fc800078e02ff */
[----:B------:R-:W-:-:S04]  /*81a0*/  IMAD.HI.U32 R22, R23, R25, R22 ;  /* 0x0000001917167227 */ /* 0x000fc800078e0016 */
[----:B------:R-:W-:Y:S01]  /*81b0*/  HFMA2 R25, -RZ, RZ, 0, 0 ;  /* 0x00000000ff197431 */ /* 0x000fe200000001ff */
[----:B0-----:R-:W-:Y:S02]  /*81c0*/  IABS R24, R27 ;  /* 0x0000001b00187213 */ /* 0x001fe40000000000 */
[----:B------:R-:W-:-:S03]  /*81d0*/  ISETP.GE.AND P3, PT, R27, RZ, PT ;  /* 0x000000ff1b00720c */ /* 0x000fc60003f66270 */
[----:B------:R-:W-:Y:S01]  /*81e0*/  IMAD.MOV.U32 R23, RZ, RZ, R24 ;  /* 0x000000ffff177224 */ /* 0x000fe200078e0018 */
[----:B------:R-:W-:-:S03]  /*81f0*/  MOV R24, R34 ;  /* 0x0000002200187202 */ /* 0x000fc60000000f00 */
[----:B------:R-:W-:-:S04]  /*8200*/  IMAD.HI.U32 R22, R22, R23, RZ ;  /* 0x0000001716167227 */ /* 0x000fc800078e00ff */
[----:B------:R-:W-:-:S05]  /*8210*/  IMAD R23, R22, R24, R23 ;  /* 0x0000001816177224 */ /* 0x000fca00078e0217 */
[----:B------:R-:W-:-:S13]  /*8220*/  ISETP.GT.U32.AND P1, PT, R26, R23, PT ;  /* 0x000000171a00720c */ /* 0x000fda0003f24070 */
[----:B------:R-:W-:Y:S01]  /*8230*/  @!P1 IMAD.IADD R23, R23, 0x1, -R26 ;  /* 0x0000000117179824 */ /* 0x000fe200078e0a1a */
[----:B------:R-:W-:-:S04]  /*8240*/  ISETP.NE.AND P1, PT, R31, RZ, PT ;  /* 0x000000ff1f00720c */ /* 0x000fc80003f25270 */
[----:B------:R-:W-:-:S13]  /*8250*/  ISETP.GT.U32.AND P2, PT, R26, R23, PT ;  /* 0x000000171a00720c */ /* 0x000fda0003f44070 */
[----:B------:R-:W-:-:S05]  /*8260*/  @!P2 IADD3 R23, PT, PT, R23, -R26, RZ ;  /* 0x8000001a1717a210 */ /* 0x000fca0007ffe0ff */
[----:B------:R-:W-:Y:S01]  /*8270*/  @!P3 IMAD.MOV R23, RZ, RZ, -R23 ;  /* 0x000000ffff17b224 */ /* 0x000fe200078e0a17 */
[----:B------:R-:W-:-:S04]  /*8280*/  @!P1 LOP3.LUT R23, RZ, R31, RZ, 0x33, !PT ;  /* 0x0000001fff179212 */ /* 0x000fc800078e33ff */
[----:B------:R-:W-:Y:S01]  /*8290*/  IADD3 R23, PT, PT, R30, R23, RZ ;  /* 0x000000171e177210 */ /* 0x000fe20007ffe0ff */
[----:B------:R-:W-:Y:S06]  /*82a0*/  @!P0 BRA `(.L_x_126) ;  /* 0x0000001400448947 */ /* 0x000fec0003800000 */
        /* <DEDUP_REMOVED lines=8> */
.L_x_140:
        /* <DEDUP_REMOVED lines=9> */
.L_x_138:
        /* <DEDUP_REMOVED lines=14> */
[-C--:B------:R-:W-:Y:S02]  /*84a0*/  IMAD R40, R34, R42.reuse, R25 ;  /* 0x0000002a22287224 */ /* 0x080fe400078e0219 */
[----:B------:R-:W-:Y:S02]  /*84b0*/  IMAD R42, R36, R42, R27 ;  /* 0x0000002a242a7224 */ /* 0x000fe400078e021b */
[----:B------:R-:W-:-:S08]  /*84c0*/  IMAD.MOV.U32 R33, RZ, RZ, RZ ;  /* 0x000000ffff217224 */ /* 0x000fd000078e00ff */
[----:B------:R-:W-:Y:S05]  /*84d0*/  @!P2 BRA `(.L_x_132) ;  /* 0x000000040048a947 */ /* 0x000fea0003800000 */
[----:B------:R-:W-:Y:S01]  /*84e0*/  HFMA2 R33, -RZ, RZ, 0, 0 ;  /* 0x00000000ff217431 */ /* 0x000fe200000001ff */
[----:B------:R-:W-:Y:S06]  /*84f0*/  BSSY.RECONVERGENT B4, `(.L_x_133) ;  /* 0x000004f000047945 */ /* 0x000fec0003800200 */
.L_x_134:
        /* <DEDUP_REMOVED lines=21> */
[----:B------:R-:W2:Y:S01]  /*8650*/  LDG.E R47, desc[UR36][R30.64+0x1c] ;  /* 0x00001c241e2f7981 */ /* 0x000ea2000c1e1900 */
[----:B----4-:R-:W-:-:S03]  /*8660*/  FADD R48, R43, -R48 ;  /* 0x800000302b307221 */ /* 0x010fc60000000000 */
[----:B------:R-:W4:Y:S01]  /*8670*/  LDG.E R43, desc[UR36][R30.64+0x14] ;  /* 0x000014241e2b7981 */ /* 0x000f22000c1e1900 */
[----:B------:R-:W-:Y:S01]  /*8680*/  FFMA R37, R48, R48, R37 ;  /* 0x0000003030257223 */ /* 0x000fe20000000025 */
[----:B---3--:R-:W-:Y:S02]  /*8690*/  FADD R46, R41, -R46 ;  /* 0x8000002e292e7221 */ /* 0x008fe40000000000 */
[----:B------:R-:W3:Y:S01]  /*86a0*/  LDG.E R41, desc[UR36][R24.64+0x8] ;  /* 0x0000082418297981 */ /* 0x000ee2000c1e1900 */
[----:B-----5:R-:W-:-:S03]  /*86b0*/  FADD R52, R45, -R52 ;  /* 0x800000342d347221 */ /* 0x020fc60000000000 */
[----:B------:R-:W5:Y:S01]  /*86c0*/  LDG.E R45, desc[UR36][R30.64+0x10] ;  /* 0x000010241e2d7981 */ /* 0x000f62000c1e1900 */
[----:B------:R-:W-:-:S03]  /*86d0*/  FFMA R37, R52, R52, R37 ;  /* 0x0000003434257223 */ /* 0x000fc60000000025 */
[----:B------:R-:W4:Y:S01]  /*86e0*/  LDG.E R52, desc[UR36][R28.64+0x14] ;  /* 0x000014241c347981 */ /* 0x000f22000c1e1900 */
[----:B------:R-:W-:-:S03]  /*86f0*/  FFMA R48, R46, R46, R37 ;  /* 0x0000002e2e307223 */ /* 0x000fc60000000025 */
[----:B------:R-:W3:Y:S01]  /*8700*/  LDG.E R46, desc[UR36][R26.64+0x8] ;  /* 0x000008241a2e7981 */ /* 0x000ee2000c1e1900 */
[----:B--2---:R-:W-:-:S03]  /*8710*/  FADD R51, R44, -R39 ;  /* 0x800000272c337221 */ /* 0x004fc60000000000 */
[----:B------:R-:W2:Y:S04]  /*8720*/  LDG.E R44, desc[UR36][R30.64+0xc] ;  /* 0x00000c241e2c7981 */ /* 0x000ea8000c1e1900 */
[----:B------:R-:W2:Y:S01]  /*8730*/  LDG.E R37, desc[UR36][R28.64+0xc] ;  /* 0x00000c241c257981 */ /* 0x000ea2000c1e1900 */
[----:B------:R-:W-:Y:S01]  /*8740*/  FFMA R51, R51, R51, R48 ;  /* 0x0000003333337223 */ /* 0x000fe20000000030 */
[----:B------:R-:W-:Y:S02]  /*8750*/  FADD R53, R49, -R50 ;  /* 0x8000003231357221 */ /* 0x000fe40000000000 */
[----:B------:R-:W5:Y:S04]  /*8760*/  LDG.E R48, desc[UR36][R28.64+0x10] ;  /* 0x000010241c307981 */ /* 0x000f68000c1e1900 */
[----:B------:R-:W4:Y:S04]  /*8770*/  LDG.E R50, desc[UR36][R28.64+0x18] ;  /* 0x000018241c327981 */ /* 0x000f28000c1e1900 */
[----:B------:R0:W4:Y:S04]  /*8780*/  LDG.E R49, desc[UR36][R28.64+0x1c] ;  /* 0x00001c241c317981 */ /* 0x000128000c1e1900 */
[----:B------:R1:W4:Y:S01]  /*8790*/  LDG.E R39, desc[UR36][R30.64+0x18] ;  /* 0x000018241e277981 */ /* 0x000322000c1e1900 */
[----:B0-----:R-:W-:-:S03]  /*87a0*/  FFMA R28, R53, R53, R51 ;  /* 0x00000035351c7223 */ /* 0x001fc60000000033 */
[----:B------:R-:W4:Y:S04]  /*87b0*/  LDG.E R29, desc[UR36][R24.64+0x18] ;  /* 0x00001824181d7981 */ /* 0x000f28000c1e1900 */
[----:B------:R-:W4:Y:S04]  /*87c0*/  LDG.E R53, desc[UR36][R26.64+0xc] ;  /* 0x00000c241a357981 */ /* 0x000f28000c1e1900 */
[----:B------:R-:W4:Y:S04]  /*87d0*/  LDG.E R51, desc[UR36][R24.64+0xc] ;  /* 0x00000c2418337981 */ /* 0x000f28000c1e1900 */
[----:B------:R-:W1:Y:S04]  /*87e0*/  LDG.E R31, desc[UR36][R26.64+0x10] ;  /* 0x000010241a1f7981 */ /* 0x000e68000c1e1900 */
[----:B------:R-:W1:Y:S01]  /*87f0*/  LDG.E R30, desc[UR36][R24.64+0x10] ;  /* 0x00001024181e7981 */ /* 0x000e62000c1e1900 */
[----:B---3--:R-:W-:-:S03]  /*8800*/  FADD R41, R46, -R41 ;  /* 0x800000292e297221 */ /* 0x008fc60000000000 */
[----:B------:R-:W3:Y:S01]  /*8810*/  LDG.E R46, desc[UR36][R26.64+0x1c] ;  /* 0x00001c241a2e7981 */ /* 0x000ee2000c1e1900 */
[----:B--2---:R-:W-:Y:S01]  /*8820*/  FADD R37, R44, -R37 ;  /* 0x800000252c257221 */ /* 0x004fe20000000000 */
[----:B------:R-:W-:Y:S02]  /*8830*/  FFMA R44, R41, R41, R28 ;  /* 0x00000029292c7223 */ /* 0x000fe4000000001c */
[----:B------:R-:W2:Y:S04]  /*8840*/  LDG.E R41, desc[UR36][R26.64+0x14] ;  /* 0x000014241a297981 */ /* 0x000ea8000c1e1900 */
[----:B------:R-:W2:Y:S01]  /*8850*/  LDG.E R28, desc[UR36][R24.64+0x14] ;  /* 0x00001424181c7981 */ /* 0x000ea2000c1e1900 */
[----:B------:R-:W-:-:S03]  /*8860*/  FFMA R37, R37, R37, R44 ;  /* 0x0000002525257223 */ /* 0x000fc6000000002c */
[----:B------:R-:W3:Y:S01]  /*8870*/  LDG.E R44, desc[UR36][R26.64+0x18] ;  /* 0x000018241a2c7981 */ /* 0x000ee2000c1e1900 */
[----:B-----5:R-:W-:Y:S01]  /*8880*/  FADD R45, R45, -R48 ;  /* 0x800000302d2d7221 */ /* 0x020fe20000000000 */
[----:B----4-:R-:W-:Y:S02]  /*8890*/  FADD R48, R53, -R51 ;  /* 0x8000003335307221 */ /* 0x010fe40000000000 */
[----:B------:R-:W4:Y:S02]  /*88a0*/  LDG.E R51, desc[UR36][R24.64+0x1c] ;  /* 0x00001c2418337981 */ /* 0x000f24000c1e1900 */
[----:B------:R-:W-:-:S04]  /*88b0*/  FFMA R48, R48, R48, R37 ;  /* 0x0000003030307223 */ /* 0x000fc80000000025 */
[----:B------:R-:W-:Y:S01]  /*88c0*/  FFMA R48, R45, R45, R48 ;  /* 0x0000002d2d307223 */ /* 0x000fe20000000030 */
[----:B-1----:R-:W-:Y:S01]  /*88d0*/  FADD R31, R31, -R30 ;  /* 0x8000001e1f1f7221 */ /* 0x002fe20000000000 */
[----:B------:R-:W-:-:S03]  /*88e0*/  FADD R43, R43, -R52 ;  /* 0x800000342b2b7221 */ /* 0x000fc60000000000 */
[----:B------:R-:W-:Y:S01]  /*88f0*/  FFMA R48, R31, R31, R48 ;  /* 0x0000001f1f307223 */ /* 0x000fe20000000030 */
[----:B------:R-:W-:-:S03]  /*8900*/  VIADD R33, R33, 0x8 ;  /* 0x0000000821217836 */ /* 0x000fc60000000000 */
[----:B------:R-:W-:Y:S01]  /*8910*/  FFMA R48, R43, R43, R48 ;  /* 0x0000002b2b307223 */ /* 0x000fe20000000030 */
[----:B------:R-:W-:Y:S01]  /*8920*/  FADD R39, R39, -R50 ;  /* 0x8000003227277221 */ /* 0x000fe20000000000 */
[----:B------:R-:W-:Y:S01]  /*8930*/  ISETP.NE.AND P2, PT, R33, R11, PT ;  /* 0x0000000b2100720c */ /* 0x000fe20003f45270 */
[----:B------:R-:W-:Y:S01]  /*8940*/  FADD R47, R47, -R49 ;  /* 0x800000312f2f7221 */ /* 0x000fe20000000000 */
[----:B--2---:R-:W-:-:S04]  /*8950*/  FADD R41, R41, -R28 ;  /* 0x8000001c29297221 */ /* 0x004fc80000000000 */
[----:B------:R-:W-:Y:S01]  /*8960*/  FFMA R48, R41, R41, R48 ;  /* 0x0000002929307223 */ /* 0x000fe20000000030 */
[----:B---3--:R-:W-:-:S03]  /*8970*/  FADD R29, R44, -R29 ;  /* 0x8000001d2c1d7221 */ /* 0x008fc60000000000 */
[----:B------:R-:W-:-:S04]  /*8980*/  FFMA R48, R39, R39, R48 ;  /* 0x0000002727307223 */ /* 0x000fc80000000030 */
[----:B------:R-:W-:-:S04]  /*8990*/  FFMA R48, R29, R29, R48 ;  /* 0x0000001d1d307223 */ /* 0x000fc80000000030 */
[----:B------:R-:W-:Y:S01]  /*89a0*/  FFMA R48, R47, R47, R48 ;  /* 0x0000002f2f307223 */ /* 0x000fe20000000030 */
[----:B----4-:R-:W-:-:S04]  /*89b0*/  FADD R51, R46, -R51 ;  /* 0x800000332e337221 */ /* 0x010fc80000000000 */
[----:B------:R-:W-:Y:S01]  /*89c0*/  FFMA R37, R51, R51, R48 ;  /* 0x0000003333257223 */ /* 0x000fe20000000030 */
[----:B------:R-:W-:Y:S06]  /*89d0*/  @P2 BRA `(.L_x_134) ;  /* 0xfffffff800c82947 */ /* 0x000fec000383ffff */
[----:B------:R-:W-:Y:S05]  /*89e0*/  BSYNC.RECONVERGENT B4 ;  /* 0x0000000000047941 */ /* 0x000fea0003800200 */
.L_x_133:
[----:B------:R-:W-:-:S07]  /*89f0*/  MOV R33, R11 ;  /* 0x0000000b00217202 */ /* 0x000fce0000000f00 */
.L_x_132:
        /* <DEDUP_REMOVED lines=30> */
[----:B------:R0:W5:Y:S04]  /*8be0*/  LDG.E R25, desc[UR36][R24.64+0xc] ;  /* 0x00000c2418197981 */ /* 0x000168000c1e1900 */
[----:B------:R-:W5:Y:S01]  /*8bf0*/  LDG.E R26, desc[UR36][R26.64+0xc] ;  /* 0x00000c241a1a7981 */ /* 0x000f62000c1e1900 */
[----:B------:R-:W-:-:S02]  /*8c00*/  VIADD R33, R33, 0x4 ;  /* 0x0000000421217836 */ /* 0x000fc40000000000 */
        /* <DEDUP_REMOVED lines=10> */
[----:B0-----:R-:W-:Y:S01]  /*8cb0*/  FADD R24, R47, -R53 ;  /* 0x800000352f187221 */ /* 0x001fe20000000000 */
[----:B------:R-:W-:-:S04]  /*8cc0*/  FADD R28, R28, -R51 ;  /* 0x800000331c1c7221 */ /* 0x000fc80000000000 */
[----:B------:R-:W-:-:S04]  /*8cd0*/  FFMA R37, R28, R28, R37 ;  /* 0x0000001c1c257223 */ /* 0x000fc80000000025 */
[----:B------:R-:W-:Y:S01]  /*8ce0*/  FFMA R37, R24, R24, R37 ;  /* 0x0000001818257223 */ /* 0x000fe20000000025 */
[----:B------:R-:W-:-:S04]  /*8cf0*/  FADD R26, R26, -R25 ;  /* 0x800000191a1a7221 */ /* 0x000fc80000000000 */
[----:B------:R-:W-:-:S07]  /*8d00*/  FFMA R37, R26, R26, R37 ;  /* 0x0000001a1a257223 */ /* 0x000fce0000000025 */
.L_x_136:
        /* <DEDUP_REMOVED lines=23> */
[----:B------:R-:W-:Y:S01]  /*8e80*/  IADD3 R33, PT, PT, R33, 0x2, RZ ;  /* 0x0000000221217810 */ /* 0x000fe20007ffe0ff */
        /* <DEDUP_REMOVED lines=8> */
.L_x_137:
        /* <DEDUP_REMOVED lines=20> */
.L_x_135:
[----:B------:R-:W-:-:S07]  /*9050*/  VIADD R22, R22, 0x1 ;  /* 0x0000000116167836 */ /* 0x000fce0000000000 */
.L_x_131:
[----:B------:R-:W-:Y:S05]  /*9060*/  BSYNC.RECONVERGENT B3 ;  /* 0x0000000000037941 */ /* 0x000fea0003800200 */
.L_x_130:
[----:B------:R-:W-:Y:S05]  /*9070*/  @P3 BRA `(.L_x_138) ;  /* 0xfffffff000d03947 */ /* 0x000fea000383ffff */
[----:B------:R-:W-:Y:S05]  /*9080*/  BSYNC.RECONVERGENT B1 ;  /* 0x0000000000017941 */ /* 0x000fea0003800200 */
.L_x_129:
[----:B------:R-:W-:-:S13]  /*9090*/  ISETP.NE.AND P0, PT, R35, R0, PT ;  /* 0x000000002300720c */ /* 0x000fda0003f05270 */
[----:B------:R-:W-:Y:S05]  /*90a0*/  @!P0 BRA `(.L_x_139) ;  /* 0x0000000000088947 */ /* 0x000fea0003800000 */
[----:B------:R-:W-:Y:S01]  /*90b0*/  IADD3 R35, PT, PT, R35, 0x1, RZ ;  /* 0x0000000123237810 */ /* 0x000fe20007ffe0ff */
[----:B------:R-:W-:Y:S06]  /*90c0*/  BRA `(.L_x_140) ;  /* 0xfffffff000987947 */ /* 0x000fec000383ffff */
.L_x_139:
[----:B------:R-:W-:Y:S05]  /*90d0*/  BSYNC.RECONVERGENT B0 ;  /* 0x0000000000007941 */ /* 0x000fea0003800200 */
.L_x_128:
[----:B------:R-:W-:Y:S05]  /*90e0*/  BRA `(.L_x_141) ;  /* 0x0000000400b07947 */ /* 0x000fea0003800000 */
.L_x_127:
[----:B------:R-:W-:Y:S01]  /*90f0*/  IMAD.MOV R29, RZ, RZ, -R0 ;  /* 0x000000ffff1d7224 */ /* 0x000fe200078e0a00 */
[----:B------:R-:W-:Y:S04]  /*9100*/  BSSY.RECONVERGENT B0, `(.L_x_142) ;  /* 0x0000069000007945 */ /* 0x000fe80003800200 */
[----:B------:R-:W-:-:S07]  /*9110*/  MOV R24, R29 ;  /* 0x0000001d00187202 */ /* 0x000fce0000000f00 */
.L_x_146:
        /* <DEDUP_REMOVED lines=43> */
[----:B------:R-:W-:Y:S02]  /*93d0*/  MOV R26, R6 ;  /* 0x00000006001a7202 */ /* 0x000fe40000000f00 */
[C---:B------:R-:W-:Y:S02]  /*93e0*/  ISETP.GE.AND P3, PT, R28.reuse, UR4, PT ;  /* 0x000000041c007c0c */ /* 0x040fe4000bf66270 */
[C---:B------:R-:W-:Y:S02]  /*93f0*/  ISETP.GE.AND P2, PT, R25.reuse, UR4, PT ;  /* 0x0000000419007c0c */ /* 0x040fe4000bf46270 */
[----:B------:R-:W-:Y:S02]  /*9400*/  ISETP.GT.AND P3, PT, R28, RZ, !P3 ;  /* 0x000000ff1c00720c */ /* 0x000fe40005f64270 */
[----:B------:R-:W-:-:S02]  /*9410*/  ISETP.GT.AND P2, PT, R25, RZ, !P2 ;  /* 0x000000ff1900720c */ /* 0x000fc40005744270 */
[----:B------:R-:W-:Y:S02]  /*9420*/  IADD3 R25, PT, PT, R22, 0x1, RZ ;  /* 0x0000000116197810 */ /* 0x000fe40007ffe0ff */
[----:B------:R-:W-:-:S04]  /*9430*/  PLOP3.LUT P2, PT, P2, P3, P0, 0x80, 0x0 ;  /* 0x000000000000781c */ /* 0x000fc80001747000 */
[----:B------:R-:W-:-:S13]  /*9440*/  PLOP3.LUT P2, PT, P2, P1, PT, 0x80, 0x8 ;  /* 0x000000000008781c */ /* 0x000fda0001743070 */
[----:B------:R-:W-:-:S04]  /*9450*/  @!P2 IMAD.MOV R25, RZ, RZ, R22 ;  /* 0x000000ffff19a224 */ /* 0x000fc800078e0216 */
[----:B------:R-:W-:-:S07]  /*9460*/  IMAD.MOV.U32 R22, RZ, RZ, R25 ;  /* 0x000000ffff167224 */ /* 0x000fce00078e0019 */
.L_x_143:
[----:B------:R-:W-:-:S04]  /*9470*/  IADD3 R25, PT, PT, R0, R0, RZ ;  /* 0x0000000000197210 */ /* 0x000fc80007ffe0ff */
[----:B------:R-:W-:-:S13]  /*9480*/  ISETP.GE.U32.AND P2, PT, R25, 0x3, PT ;  /* 0x000000031900780c */ /* 0x000fda0003f46070 */
[----:B------:R-:W-:Y:S05]  /*9490*/  @!P2 BRA `(.L_x_144) ;  /* 0x0000000000b8a947 */ /* 0x000fea0003800000 */
[----:B------:R-:W-:Y:S01]  /*94a0*/  BSSY.RECONVERGENT B1, `(.L_x_144) ;  /* 0x000002d000017945 */ /* 0x000fe20003800200 */
.L_x_145:
[----:B------:R-:W0:Y:S01]  /*94b0*/  LDCU UR4, c[0x0][0x3b4] ;  /* 0x00007680ff0477ac */ /* 0x000e220008000800 */
[----:B------:R-:W-:Y:S01]  /*94c0*/  IMAD.IADD R25, R3, 0x1, R26 ;  /* 0x0000000103197824 */ /* 0x000fe200078e021a */
[----:B------:R-:W-:Y:S02]  /*94d0*/  IADD3 R27, PT, PT, R21, R26, RZ ;  /* 0x0000001a151b7210 */ /* 0x000fe40007ffe0ff */
[----:B------:R-:W-:Y:S01]  /*94e0*/  IADD3 R26, PT, PT, R26, 0x4, RZ ;  /* 0x000000041a1a7810 */ /* 0x000fe20007ffe0ff */
[----:B------:R-:W-:Y:S01]  /*94f0*/  VIADD R28, R25, 0x1 ;  /* 0x00000001191c7836 */ /* 0x000fe20000000000 */
[C---:B------:R-:W-:Y:S01]  /*9500*/  IADD3 R30, PT, PT, R27.reuse, 0x1, RZ ;  /* 0x000000011b1e7810 */ /* 0x040fe20007ffe0ff */
[----:B------:R-:W-:Y:S01]  /*9510*/  VIADD R31, R27, 0x2 ;  /* 0x000000021b1f7836 */ /* 0x000fe20000000000 */
        /* <DEDUP_REMOVED lines=25> */
[----:B------:R-:W-:Y:S02]  /*96b0*/  ISETP.GE.AND P2, PT, R25, UR4, PT ;  /* 0x0000000419007c0c */ /* 0x000fe4000bf46270 */
        /* <DEDUP_REMOVED lines=12> */
.L_x_144:
[----:B------:R-:W-:Y:S05]  /*9780*/  @P6 BRA `(.L_x_146) ;  /* 0xfffffff800646947 */ /* 0x000fea000383ffff */
[----:B------:R-:W-:Y:S05]  /*9790*/  BSYNC.RECONVERGENT B0 ;  /* 0x0000000000007941 */ /* 0x000fea0003800200 */
.L_x_142:
[----:B------:R-:W-:-:S07]  /*97a0*/  HFMA2 R37, -RZ, RZ, 0, 0 ;  /* 0x00000000ff257431 */ /* 0x000fce00000001ff */
.L_x_141:
[----:B------:R-:W-:-:S07]  /*97b0*/  I2FP.F32.S32 R25, R22 ;  /* 0x0000001600197245 */ /* 0x000fce0000201400 */
.L_x_126:
        /* <DEDUP_REMOVED lines=12> */
.L_x_148:
[----:B------:R-:W-:Y:S05]  /*9880*/  BSYNC.RECONVERGENT B3 ;  /* 0x0000000000037941 */ /* 0x000fea0003800200 */
.L_x_147:
[----:B------:R-:W-:Y:S02]  /*9890*/  ISETP.GT.U32.AND P1, PT, R20, 0x1, PT ;  /* 0x000000011400780c */ /* 0x000fe40003f24070 */
[C---:B------:R-:W-:Y:S02]  /*98a0*/  FSETP.GEU.AND P0, PT, R22.reuse, R17, PT ;  /* 0x000000111600720b */ /* 0x040fe40003f0e000 */
[----:B------:R-:W-:Y:S02]  /*98b0*/  SHF.R.U32.HI R20, RZ, 0x1, R20 ;  /* 0x00000001ff147819 */ /* 0x000fe40000011614 */
[----:B------:R-:W-:Y:S02]  /*98c0*/  SEL R19, R21, R19, !P0 ;  /* 0x0000001315137207 */ /* 0x000fe40004000000 */
[----:B------:R-:W-:Y:S02]  /*98d0*/  SEL R18, R23, R18, !P0 ;  /* 0x0000001217127207 */ /* 0x000fe40004000000 */
[----:B------:R-:W-:-:S03]  /*98e0*/  FSEL R17, R22, R17, !P0 ;  /* 0x0000001116117208 */ /* 0x000fc60004000000 */
[----:B------:R-:W-:Y:S05]  /*98f0*/  @P1 BRA `(.L_x_149) ;  /* 0xffffffe0005c1947 */ /* 0x000fea000383ffff */
[----:B------:R-:W-:Y:S05]  /*9900*/  BSYNC.RECONVERGENT B2 ;  /* 0x0000000000027941 */ /* 0x000fea0003800200 */
.L_x_125:
[----:B------:R-:W0:Y:S01]  /*9910*/  LDCU UR4, c[0x0][0x3b4] ;  /* 0x00007680ff0477ac */ /* 0x000e220008000800 */
[----:B------:R-:W1:Y:S01]  /*9920*/  LDC.64 R22, c[0x0][0x3a0] ;  /* 0x0000e800ff167b82 */ /* 0x000e620000000a00 */
[----:B------:R-:W-:Y:S02]  /*9930*/  ISETP.GT.U32.AND P0, PT, R16, 0x1, PT ;  /* 0x000000011000780c */ /* 0x000fe40003f04070 */
[----:B------:R-:W-:-:S05]  /*9940*/  SHF.R.U32.HI R16, RZ, 0x1, R16 ;  /* 0x00000001ff107819 */ /* 0x000fca0000011610 */
[----:B------:R-:W2:Y:S01]  /*9950*/  LDC.64 R20, c[0x0][0x3a8] ;  /* 0x0000ea00ff147b82 */ /* 0x000ea20000000a00 */
[----:B0-----:R-:W-:Y:S01]  /*9960*/  IMAD R25, R2, UR4, R3 ;  /* 0x0000000402197c24 */ /* 0x001fe2000f8e0203 */
[----:B------:R-:W-:Y:S05]  /*9970*/  WARPSYNC.ALL ;  /* 0x0000000000007948 */ /* 0x000fea0003800000 */
[----:B------:R-:W-:-:S05]  /*9980*/  SHF.L.U32 R27, R25, 0x1, RZ ;  /* 0x00000001191b7819 */ /* 0x000fca00000006ff */
[----:B-1----:R-:W-:-:S04]  /*9990*/  IMAD.WIDE R22, R27, 0x4, R22 ;  /* 0x000000041b167825 */ /* 0x002fc800078e0216 */
[----:B--2---:R-:W-:Y:S01]  /*99a0*/  IMAD.WIDE R20, R25, 0x4, R20 ;  /* 0x0000000419147825 */ /* 0x004fe200078e0214 */
[----:B------:R0:W-:Y:S04]  /*99b0*/  STG.E desc[UR36][R22.64], R19 ;  /* 0x0000001316007986 */ /* 0x0001e8000c101924 */
[----:B------:R0:W-:Y:S04]  /*99c0*/  STG.E desc[UR36][R22.64+0x4], R18 ;  /* 0x0000041216007986 */ /* 0x0001e8000c101924 */
[----:B------:R0:W-:Y:S01]  /*99d0*/  STG.E desc[UR36][R20.64], R17 ;  /* 0x0000001114007986 */ /* 0x0001e2000c101924 */
[----:B------:R-:W-:Y:S06]  /*99e0*/  BAR.SYNC.DEFER_BLOCKING 0x0 ;  /* 0x0000000000007b1d */ /* 0x000fec0000010000 */
[----:B------:R-:W-:Y:S05]  /*99f0*/  @P0 BRA `(.L_x_150) ;  /* 0xffffff8000b00947 */ /* 0x000fea000383ffff */
.L_x_24:
[----:B------:R-:W-:Y:S05]  /*9a00*/  @P4 BRA `(.L_x_151) ;  /* 0xffffff8000904947 */ /* 0x000fea000383ffff */
[----:B------:R-:W-:Y:S05]  /*9a10*/  EXIT ;  /* 0x000000000000794d */ /* 0x000fea0003800000 */
        .weak           $__internal_0_$__cuda_sm3x_div_rn_noftz_f32_slowpath
        .type           $__internal_0_$__cuda_sm3x_div_rn_noftz_f32_slowpath,@function
        .size           $__internal_0_$__cuda_sm3x_div_rn_noftz_f32_slowpath,(.L_x_170 - $__internal_0_$__cuda_sm3x_div_rn_noftz_f32_slowpath)
$__internal_0_$__cuda_sm3x_div_rn_noftz_f32_slowpath:
[----:B------:R-:W-:Y:S01]  /*9a20*/  SHF.R.U32.HI R27, RZ, 0x17, R25 ;  /* 0x00000017ff1b7819 */ /* 0x000fe20000011619 */
[----:B------:R-:W-:Y:S01]  /*9a30*/  BSSY.RECONVERGENT B0, `(.L_x_152) ;  /* 0x0000062000007945 */ /* 0x000fe20003800200 */
[----:B------:R-:W-:Y:S02]  /*9a40*/  SHF.R.U32.HI R26, RZ, 0x17, R22 ;  /* 0x00000017ff1a7819 */ /* 0x000fe40000011616 */
[----:B------:R-:W-:Y:S02]  /*9a50*/  LOP3.LUT R32, R27, 0xff, RZ, 0xc0, !PT ;  /* 0x000000ff1b207812 */ /* 0x000fe400078ec0ff */
[----:B------:R-:W-:-:S03]  /*9a60*/  LOP3.LUT R30, R26, 0xff, RZ, 0xc0, !PT ;  /* 0x000000ff1a1e7812 */ /* 0x000fc600078ec0ff */
[----:B------:R-:W-:Y:S01]  /*9a70*/  VIADD R28, R32, 0xffffffff ;  /* 0xffffffff201c7836 */ /* 0x000fe20000000000 */
[----:B------:R-:W-:-:S04]  /*9a80*/  IADD3 R27, PT, PT, R30, -0x1, RZ ;  /* 0xffffffff1e1b7810 */ /* 0x000fc80007ffe0ff */
[----:B------:R-:W-:-:S04]  /*9a90*/  ISETP.GT.U32.AND P0, PT, R28, 0xfd, PT ;  /* 0x000000fd1c00780c */ /* 0x000fc80003f04070 */
[----:B------:R-:W-:-:S13]  /*9aa0*/  ISETP.GT.U32.OR P0, PT, R27, 0xfd, P0 ;  /* 0x000000fd1b00780c */ /* 0x000fda0000704470 */
[----:B------:R-:W-:Y:S01]  /*9ab0*/  @!P0 IMAD.MOV.U32 R26, RZ, RZ, RZ ;  /* 0x000000ffff1a8224 */ /* 0x000fe200078e00ff */
[----:B------:R-:W-:Y:S06]  /*9ac0*/  @!P0 BRA `(.L_x_153) ;  /* 0x00000000005c8947 */ /* 0x000fec0003800000 */
[----:B------:R-:W-:Y:S02]  /*9ad0*/  FSETP.GTU.FTZ.AND P0, PT, |R22|, +INF , PT ;  /* 0x7f8000001600780b */ /* 0x000fe40003f1c200 */
[----:B------:R-:W-:-:S04]  /*9ae0*/  FSETP.GTU.FTZ.AND P1, PT, |R25|, +INF , PT ;  /* 0x7f8000001900780b */ /* 0x000fc80003f3c200 */
[----:B------:R-:W-:-:S13]  /*9af0*/  PLOP3.LUT P0, PT, P0, P1, PT, 0xf8, 0x8f ;  /* 0x00000000008f781c */ /* 0x000fda0000703f70 */
[----:B------:R-:W-:Y:S05]  /*9b00*/  @P0 BRA `(.L_x_154) ;  /* 0x00000004004c0947 */ /* 0x000fea0003800000 */
[----:B------:R-:W-:-:S13]  /*9b10*/  LOP3.LUT P0, RZ, R25, 0x7fffffff, R22, 0xc8, !PT ;  /* 0x7fffffff19ff7812 */ /* 0x000fda000780c816 */
[----:B------:R-:W-:Y:S05]  /*9b20*/  @!P0 BRA `(.L_x_155) ;  /* 0x00000004003c8947 */ /* 0x000fea0003800000 */
[C---:B------:R-:W-:Y:S02]  /*9b30*/  FSETP.NEU.FTZ.AND P0, PT, |R22|.reuse, +INF , PT ;  /* 0x7f8000001600780b */ /* 0x040fe40003f1d200 */
[----:B------:R-:W-:Y:S02]  /*9b40*/  FSETP.NEU.FTZ.AND P2, PT, |R25|, +INF , PT ;  /* 0x7f8000001900780b */ /* 0x000fe40003f5d200 */
[----:B------:R-:W-:-:S11]  /*9b50*/  FSETP.NEU.FTZ.AND P1, PT, |R22|, +INF , PT ;  /* 0x7f8000001600780b */ /* 0x000fd60003f3d200 */
[----:B------:R-:W-:Y:S05]  /*9b60*/  @!P2 BRA !P0, `(.L_x_155) ;  /* 0x00000004002ca947 */ /* 0x000fea0004000000 */
[----:B------:R-:W-:-:S04]  /*9b70*/  LOP3.LUT P0, RZ, R22, 0x7fffffff, RZ, 0xc0, !PT ;  /* 0x7fffffff16ff7812 */ /* 0x000fc8000780c0ff */
[----:B------:R-:W-:-:S13]  /*9b80*/  PLOP3.LUT P0, PT, P2, P0, PT, 0x2f, 0xf2 ;  /* 0x0000000000f2781c */ /* 0x000fda0001700577 */
[----:B------:R-:W-:Y:S05]  /*9b90*/  @P0 BRA `(.L_x_156) ;  /* 0x0000000400180947 */ /* 0x000fea0003800000 */
[----:B------:R-:W-:-:S04]  /*9ba0*/  LOP3.LUT P0, RZ, R25, 0x7fffffff, RZ, 0xc0, !PT ;  /* 0x7fffffff19ff7812 */ /* 0x000fc8000780c0ff */
[----:B------:R-:W-:-:S13]  /*9bb0*/  PLOP3.LUT P0, PT, P1, P0, PT, 0x2f, 0xf2 ;  /* 0x0000000000f2781c */ /* 0x000fda0000f00577 */
[----:B------:R-:W-:Y:S05]  /*9bc0*/  @P0 BRA `(.L_x_157) ;  /* 0x0000000400000947 */ /* 0x000fea0003800000 */
[----:B------:R-:W-:Y:S02]  /*9bd0*/  ISETP.GE.AND P0, PT, R27, RZ, PT ;  /* 0x000000ff1b00720c */ /* 0x000fe40003f06270 */
[----:B------:R-:W-:-:S11]  /*9be0*/  ISETP.GE.AND P1, PT, R28, RZ, PT ;  /* 0x000000ff1c00720c */ /* 0x000fd60003f26270 */
[----:B------:R-:W-:Y:S01]  /*9bf0*/  @P0 MOV R26, RZ ;  /* 0x000000ff001a0202 */ /* 0x000fe20000000f00 */
[----:B------:R-:W-:Y:S02]  /*9c00*/  @!P0 IMAD.MOV.U32 R26, RZ, RZ, -0x40 ;  /* 0xffffffc0ff1a8424 */ /* 0x000fe400078e00ff */
[----:B------:R-:W-:Y:S01]  /*9c10*/  @!P0 FFMA R22, R22, 1.84467440737095516160e+19, RZ ;  /* 0x5f80000016168823 */ /* 0x000fe200000000ff */
[----:B------:R-:W-:Y:S02]  /*9c20*/  @!P1 FFMA R25, R25, 1.84467440737095516160e+19, RZ ;  /* 0x5f80000019199823 */ /* 0x000fe400000000ff */
[----:B------:R-:W-:-:S07]  /*9c30*/  @!P1 IADD3 R26, PT, PT, R26, 0x40, RZ ;  /* 0x000000401a1a9810 */ /* 0x000fce0007ffe0ff */
.L_x_153:
[----:B------:R-:W-:Y:S01]  /*9c40*/  LEA R28, R32, 0xc0800000, 0x17 ;  /* 0xc0800000201c7811 */ /* 0x000fe200078eb8ff */
[----:B------:R-:W-:Y:S04]  /*9c50*/  BSSY.RECONVERGENT B1, `(.L_x_158) ;  /* 0x0000036000017945 */ /* 0x000fe80003800200 */
[----:B------:R-:W-:Y:S01]  /*9c60*/  IMAD.IADD R28, R25, 0x1, -R28 ;  /* 0x00000001191c7824 */ /* 0x000fe200078e0a1c */
[----:B------:R-:W-:-:S03]  /*9c70*/  IADD3 R25, PT, PT, R30, -0x7f, RZ ;  /* 0xffffff811e197810 */ /* 0x000fc60007ffe0ff */
[----:B------:R-:W0:Y:S01]  /*9c80*/  MUFU.RCP R27, R28 ;  /* 0x0000001c001b7308 */ /* 0x000e220000001000 */
[----:B------:R-:W-:Y:S01]  /*9c90*/  FADD.FTZ R29, -R28, -RZ ;  /* 0x800000ff1c1d7221 */ /* 0x000fe20000010100 */
[----:B------:R-:W-:-:S03]  /*9ca0*/  IMAD R22, R25, -0x800000, R22 ;  /* 0xff80000019167824 */ /* 0x000fc600078e0216 */
[----:B0-----:R-:W-:-:S04]  /*9cb0*/  FFMA R30, R27, R29, 1 ;  /* 0x3f8000001b1e7423 */ /* 0x001fc8000000001d */
[----:B------:R-:W-:-:S04]  /*9cc0*/  FFMA R34, R27, R30, R27 ;  /* 0x0000001e1b227223 */ /* 0x000fc8000000001b */
[----:B------:R-:W-:-:S04]  /*9cd0*/  FFMA R27, R22, R34, RZ ;  /* 0x00000022161b7223 */ /* 0x000fc800000000ff */
[----:B------:R-:W-:-:S04]  /*9ce0*/  FFMA R30, R29, R27, R22 ;  /* 0x0000001b1d1e7223 */ /* 0x000fc80000000016 */
[----:B------:R-:W-:Y:S01]  /*9cf0*/  FFMA R31, R34, R30, R27 ;  /* 0x0000001e221f7223 */ /* 0x000fe2000000001b */
[----:B------:R-:W-:-:S03]  /*9d00*/  IADD3 R27, PT, PT, R25, 0x7f, -R32 ;  /* 0x0000007f191b7810 */ /* 0x000fc60007ffe820 */
[----:B------:R-:W-:Y:S02]  /*9d10*/  FFMA R30, R29, R31, R22 ;  /* 0x0000001f1d1e7223 */ /* 0x000fe40000000016 */
[----:B------:R-:W-:Y:S02]  /*9d20*/  IMAD.IADD R27, R27, 0x1, R26 ;  /* 0x000000011b1b7824 */ /* 0x000fe400078e021a */
[----:B------:R-:W-:-:S05]  /*9d30*/  FFMA R22, R34, R30, R31 ;  /* 0x0000001e22167223 */ /* 0x000fca000000001f */
[----:B------:R-:W-:-:S04]  /*9d40*/  SHF.R.U32.HI R25, RZ, 0x17, R22 ;  /* 0x00000017ff197819 */ /* 0x000fc80000011616 */
[----:B------:R-:W-:-:S04]  /*9d50*/  LOP3.LUT R25, R25, 0xff, RZ, 0xc0, !PT ;  /* 0x000000ff19197812 */ /* 0x000fc800078ec0ff */
[----:B------:R-:W-:-:S05]  /*9d60*/  IADD3 R29, PT, PT, R25, R27, RZ ;  /* 0x0000001b191d7210 */ /* 0x000fca0007ffe0ff */
[----:B------:R-:W-:-:S05]  /*9d70*/  VIADD R25, R29, 0xffffffff ;  /* 0xffffffff1d197836 */ /* 0x000fca0000000000 */
[----:B------:R-:W-:-:S13]  /*9d80*/  ISETP.GE.U32.AND P0, PT, R25, 0xfe, PT ;  /* 0x000000fe1900780c */ /* 0x000fda0003f06070 */
[----:B------:R-:W-:Y:S05]  /*9d90*/  @!P0 BRA `(.L_x_159) ;  /* 0x0000000000808947 */ /* 0x000fea0003800000 */
[----:B------:R-:W-:-:S13]  /*9da0*/  ISETP.GT.AND P0, PT, R29, 0xfe, PT ;  /* 0x000000fe1d00780c */ /* 0x000fda0003f04270 */
[----:B------:R-:W-:Y:S05]  /*9db0*/  @P0 BRA `(.L_x_160) ;  /* 0x00000000006c0947 */ /* 0x000fea0003800000 */
[----:B------:R-:W-:-:S13]  /*9dc0*/  ISETP.GE.AND P0, PT, R29, 0x1, PT ;  /* 0x000000011d00780c */ /* 0x000fda0003f06270 */
[----:B------:R-:W-:Y:S05]  /*9dd0*/  @P0 BRA `(.L_x_161) ;  /* 0x0000000000740947 */ /* 0x000fea0003800000 */
[----:B------:R-:W-:Y:S02]  /*9de0*/  ISETP.GE.AND P0, PT, R29, -0x18, PT ;  /* 0xffffffe81d00780c */ /* 0x000fe40003f06270 */
[----:B------:R-:W-:-:S11]  /*9df0*/  LOP3.LUT R22, R22, 0x80000000, RZ, 0xc0, !PT ;  /* 0x8000000016167812 */ /* 0x000fd600078ec0ff */
[----:B------:R-:W-:Y:S05]  /*9e00*/  @!P0 BRA `(.L_x_161) ;  /* 0x0000000000688947 */ /* 0x000fea0003800000 */
[CCC-:B------:R-:W-:Y:S01]  /*9e10*/  FFMA.RZ R25, R34.reuse, R30.reuse, R31.reuse ;  /* 0x0000001e22197223 */ /* 0x1c0fe2000000c01f */
[C---:B------:R-:W-:Y:S01]  /*9e20*/  IADD3 R28, PT, PT, R29.reuse, 0x20, RZ ;  /* 0x000000201d1c7810 */ /* 0x040fe20007ffe0ff */
[CCC-:B------:R-:W-:Y:S01]  /*9e30*/  FFMA.RM R26, R34.reuse, R30.reuse, R31.reuse ;  /* 0x0000001e221a7223 */ /* 0x1c0fe2000000401f */
[----:B------:R-:W-:Y:S02]  /*9e40*/  ISETP.NE.AND P2, PT, R29, RZ, PT ;  /* 0x000000ff1d00720c */ /* 0x000fe40003f45270 */
[----:B------:R-:W-:Y:S01]  /*9e50*/  LOP3.LUT R27, R25, 0x7fffff, RZ, 0xc0, !PT ;  /* 0x007fffff191b7812 */ /* 0x000fe200078ec0ff */
[----:B------:R-:W-:Y:S01]  /*9e60*/  FFMA.RP R25, R34, R30, R31 ;  /* 0x0000001e22197223 */ /* 0x000fe2000000801f */
[----:B------:R-:W-:Y:S01]  /*9e70*/  ISETP.NE.AND P1, PT, R29, RZ, PT ;  /* 0x000000ff1d00720c */ /* 0x000fe20003f25270 */
[----:B------:R-:W-:Y:S01]  /*9e80*/  IMAD.MOV R29, RZ, RZ, -R29 ;  /* 0x000000ffff1d7224 */ /* 0x000fe200078e0a1d */
[----:B------:R-:W-:Y:S02]  /*9e90*/  LOP3.LUT R27, R27, 0x800000, RZ, 0xfc, !PT ;  /* 0x008000001b1b7812 */ /* 0x000fe400078efcff */
[----:B------:R-:W-:-:S02]  /*9ea0*/  FSETP.NEU.FTZ.AND P0, PT, R25, R26, PT ;  /* 0x0000001a1900720b */ /* 0x000fc40003f1d000 */
[----:B------:R-:W-:Y:S02]  /*9eb0*/  SHF.L.U32 R28, R27, R28, RZ ;  /* 0x0000001c1b1c7219 */ /* 0x000fe400000006ff */
[----:B------:R-:W-:Y:S02]  /*9ec0*/  SEL R26, R29, RZ, P2 ;  /* 0x000000ff1d1a7207 */ /* 0x000fe40001000000 */
[----:B------:R-:W-:Y:S02]  /*9ed0*/  ISETP.NE.AND P1, PT, R28, RZ, P1 ;  /* 0x000000ff1c00720c */ /* 0x000fe40000f25270 */
[----:B------:R-:W-:Y:S02]  /*9ee0*/  SHF.R.U32.HI R26, RZ, R26, R27 ;  /* 0x0000001aff1a7219 */ /* 0x000fe4000001161b */
[----:B------:R-:W-:Y:S02]  /*9ef0*/  PLOP3.LUT P0, PT, P0, P1, PT, 0xf8, 0x8f ;  /* 0x00000000008f781c */ /* 0x000fe40000703f70 */
[----:B------:R-:W-:-:S02]  /*9f00*/  SHF.R.U32.HI R28, RZ, 0x1, R26 ;  /* 0x00000001ff1c7819 */ /* 0x000fc4000001161a */
[----:B------:R-:W-:-:S04]  /*9f10*/  SEL R25, RZ, 0x1, !P0 ;  /* 0x00000001ff197807 */ /* 0x000fc80004000000 */
[----:B------:R-:W-:-:S04]  /*9f20*/  LOP3.LUT R25, R25, 0x1, R28, 0xf8, !PT ;  /* 0x0000000119197812 */ /* 0x000fc800078ef81c */
[----:B------:R-:W-:-:S04]  /*9f30*/  LOP3.LUT R25, R25, R26, RZ, 0xc0, !PT ;  /* 0x0000001a19197212 */ /* 0x000fc800078ec0ff */
[----:B------:R-:W-:-:S04]  /*9f40*/  IADD3 R25, PT, PT, R28, R25, RZ ;  /* 0x000000191c197210 */ /* 0x000fc80007ffe0ff */
[----:B------:R-:W-:Y:S01]  /*9f50*/  LOP3.LUT R22, R25, R22, RZ, 0xfc, !PT ;  /* 0x0000001619167212 */ /* 0x000fe200078efcff */
[----:B------:R-:W-:Y:S06]  /*9f60*/  BRA `(.L_x_161) ;  /* 0x0000000000107947 */ /* 0x000fec0003800000 */
.L_x_160:
[----:B------:R-:W-:-:S04]  /*9f70*/  LOP3.LUT R22, R22, 0x80000000, RZ, 0xc0, !PT ;  /* 0x8000000016167812 */ /* 0x000fc800078ec0ff */
[----:B------:R-:W-:Y:S01]  /*9f80*/  LOP3.LUT R22, R22, 0x7f800000, RZ, 0xfc, !PT ;  /* 0x7f80000016167812 */ /* 0x000fe200078efcff */
[----:B------:R-:W-:Y:S06]  /*9f90*/  BRA `(.L_x_161) ;  /* 0x0000000000047947 */ /* 0x000fec0003800000 */
.L_x_159:
[----:B------:R-:W-:-:S07]  /*9fa0*/  IMAD R22, R27, 0x800000, R22 ;  /* 0x008000001b167824 */ /* 0x000fce00078e0216 */
.L_x_161:
[----:B------:R-:W-:Y:S05]  /*9fb0*/  BSYNC.RECONVERGENT B1 ;  /* 0x0000000000017941 */ /* 0x000fea0003800200 */
.L_x_158:
[----:B------:R-:W-:Y:S05]  /*9fc0*/  BRA `(.L_x_162) ;  /* 0x0000000000207947 */ /* 0x000fea0003800000 */
.L_x_157:
[----:B------:R-:W-:-:S04]  /*9fd0*/  LOP3.LUT R22, R25, 0x80000000, R22, 0x48, !PT ;  /* 0x8000000019167812 */ /* 0x000fc800078e4816 */
[----:B------:R-:W-:Y:S01]  /*9fe0*/  LOP3.LUT R22, R22, 0x7f800000, RZ, 0xfc, !PT ;  /* 0x7f80000016167812 */ /* 0x000fe200078efcff */
[----:B------:R-:W-:Y:S06]  /*9ff0*/  BRA `(.L_x_162) ;  /* 0x0000000000147947 */ /* 0x000fec0003800000 */
.L_x_156:
[----:B------:R-:W-:Y:S01]  /*a000*/  LOP3.LUT R22, R25, 0x80000000, R22, 0x48, !PT ;  /* 0x8000000019167812 */ /* 0x000fe200078e4816 */
[----:B------:R-:W-:Y:S06]  /*a010*/  BRA `(.L_x_162) ;  /* 0x00000000000c7947 */ /* 0x000fec0003800000 */
.L_x_155:
[----:B------:R-:W0:Y:S01]  /*a020*/  MUFU.RSQ R22, -QNAN ;  /* 0xffc0000000167908 */ /* 0x000e220000001400 */
[----:B------:R-:W-:Y:S05]  /*a030*/  BRA `(.L_x_162) ;  /* 0x0000000000047947 */ /* 0x000fea0003800000 */
.L_x_154:
[----:B------:R-:W-:-:S07]  /*a040*/  FADD.FTZ R22, R22, R25 ;  /* 0x0000001916167221 */ /* 0x000fce0000010000 */
.L_x_162:
[----:B------:R-:W-:Y:S05]  /*a050*/  BSYNC.RECONVERGENT B0 ;  /* 0x0000000000007941 */ /* 0x000fea0003800200 */
.L_x_152:
[----:B------:R-:W-:-:S04]  /*a060*/  HFMA2 R25, -RZ, RZ, 0, 0 ;  /* 0x00000000ff197431 */ /* 0x000fc800000001ff */
[----:B0-----:R-:W-:Y:S05]  /*a070*/  RET.REL.NODEC R24 `(patch_match) ;  /* 0xffffff5c18e07950 */ /* 0x001fea0003c3ffff */
.L_x_163:
[----:B------:R-:W-:-:S00]  /*a080*/  BRA `(.L_x_163) ;  /* 0xfffffffc00fc7947 */ /* 0x000fc0000383ffff */
[----:B------:R-:W-:-:S00]  /*a090*/  NOP ;  /* 0x0000000000007918 */ /* 0x000fc00000000000 */
        /* <DEDUP_REMOVED lines=14> */
.L_x_170:


//--------------------- .text.multiply_them_2d    --------------------------
	.section	.text.multiply_them_2d,"ax",@progbits
	.align	128
        .global         multiply_them_2d
        .type           multiply_them_2d,@function
        .size           multiply_them_2d,(.L_x_172 - multiply_them_2d)
        .other          multiply_them_2d,@"STO_CUDA_ENTRY STV_DEFAULT"
multiply_them_2d:
.text.multiply_them_2d:
[----:B------:R-:W-:Y:S01]  /*0000*/  LDC R1, c[0x0][0x37c] ;  /* 0x0000df00ff017b82 */ /* 0x000fe20000000800 */
[----:B------:R-:W0:Y:S07]  /*0010*/  S2R R2, SR_TID.Y ;  /* 0x0000000000027919 */ /* 0x000e2e0000002200 */
[----:B------:R-:W1:Y:S01]  /*0020*/  LDC R0, c[0x0][0x360] ;  /* 0x0000d800ff007b82 */ /* 0x000e620000000800 */
[----:B------:R-:W2:Y:S01]  /*0030*/  LDCU.64 UR6, c[0x0][0x398] ;  /* 0x00007300ff0677ac */ /* 0x000ea20008000a00 */
[----:B------:R-:W1:Y:S06]  /*0040*/  S2R R3, SR_TID.X ;  /* 0x0000000000037919 */ /* 0x000e6c0000002100 */
[----:B------:R-:W0:Y:S08]  /*0050*/  S2UR UR5, SR_CTAID.Y ;  /* 0x00000000000579c3 */ /* 0x000e300000002600 */
[----:B------:R-:W0:Y:S08]  /*0060*/  LDC R5, c[0x0][0x364] ;  /* 0x0000d900ff057b82 */ /* 0x000e300000000800 */
[----:B------:R-:W1:Y:S01]  /*0070*/  S2UR UR4, SR_CTAID.X ;  /* 0x00000000000479c3 */ /* 0x000e620000002500 */
[----:B0-----:R-:W-:-:S05]  /*0080*/  IMAD R5, R5, UR5, R2 ;  /* 0x0000000505057c24 */ /* 0x001fca000f8e0202 */
[----:B--2---:R-:W-:Y:S01]  /*0090*/  ISETP.GE.AND P0, PT, R5, UR7, PT ;  /* 0x0000000705007c0c */ /* 0x004fe2000bf06270 */
[----:B-1----:R-:W-:-:S05]  /*00a0*/  IMAD R0, R0, UR4, R3 ;  /* 0x0000000400007c24 */ /* 0x002fca000f8e0203 */
[----:B------:R-:W-:-:S13]  /*00b0*/  ISETP.GE.OR P0, PT, R0, UR6, P0 ;  /* 0x0000000600007c0c */ /* 0x000fda0008706670 */
[----:B------:R-:W-:Y:S05]  /*00c0*/  @P0 EXIT ;  /* 0x000000000000094d */ /* 0x000fea0003800000 */
[----:B------:R-:W0:Y:S01]  /*00d0*/  LDC.64 R2, c[0x0][0x380] ;  /* 0x0000e000ff027b82 */ /* 0x000e220000000a00 */
[----:B------:R-:W1:Y:S01]  /*00e0*/  LDCU.64 UR4, c[0x0][0x358] ;  /* 0x00006b00ff0477ac */ /* 0x000e620008000a00 */
[----:B------:R-:W-:Y:S02]  /*00f0*/  IMAD R5, R0, UR7, R5 ;  /* 0x0000000700057c24 */ /* 0x000fe4000f8e0205 */
[----:B------:R-:W-:Y:S02]  /*0100*/  HFMA2 R7, -RZ, RZ, 2.71875, 0 ;  /* 0x41700000ff077431 */ /* 0x000fe400000001ff */
[----:B0-----:R-:W-:-:S05]  /*0110*/  IMAD.WIDE R2, R5, 0x4, R2 ;  /* 0x0000000405027825 */ /* 0x001fca00078e0202 */
[----:B-1----:R-:W-:Y:S01]  /*0120*/  STG.E desc[UR4][R2.64], R7 ;  /* 0x0000000702007986 */ /* 0x002fe2000c101904 */
[----:B------:R-:W-:Y:S05]  /*0130*/  EXIT ;  /* 0x000000000000794d */ /* 0x000fea0003800000 */
.L_x_164:
        /* <DEDUP_REMOVED lines=12> */
.L_x_172:


//--------------------- .text.multiply_them       --------------------------
	.section	.text.multiply_them,"ax",@progbits
	.align	128
        .global         multiply_them
        .type           multiply_them,@function
        .size           multiply_them,(.L_x_173 - multiply_them)
        .other          multiply_them,@"STO_CUDA_ENTRY STV_DEFAULT"
multiply_them:
.text.multiply_them:
[----:B------:R-:W-:Y:S01]  /*0000*/  LDC R1, c[0x0][0x37c] ;  /* 0x0000df00ff017b82 */ /* 0x000fe20000000800 */
[----:B------:R-:W0:Y:S07]  /*0010*/  S2R R4, SR_TID.Y ;  /* 0x0000000000047919 */ /* 0x000e2e0000002200 */
[----:B------:R-:W1:Y:S01]  /*0020*/  LDC R0, c[0x0][0x360] ;  /* 0x0000d800ff007b82 */ /* 0x000e620000000800 */
[----:B------:R-:W2:Y:S01]  /*0030*/  LDCU.64 UR6, c[0x0][0x398] ;  /* 0x00007300ff0677ac */ /* 0x000ea20008000a00 */
[----:B------:R-:W1:Y:S06]  /*0040*/  S2R R5, SR_TID.X ;  /* 0x0000000000057919 */ /* 0x000e6c0000002100 */
[----:B------:R-:W0:Y:S08]  /*0050*/  S2UR UR5, SR_CTAID.Y ;  /* 0x00000000000579c3 */ /* 0x000e300000002600 */
[----:B------:R-:W0:Y:S08]  /*0060*/  LDC R3, c[0x0][0x364] ;  /* 0x0000d900ff037b82 */ /* 0x000e300000000800 */
[----:B------:R-:W1:Y:S08]  /*0070*/  S2UR UR4, SR_CTAID.X ;  /* 0x00000000000479c3 */ /* 0x000e700000002500 */
[----:B------:R-:W3:Y:S01]  /*0080*/  LDC R2, c[0x0][0x3a0] ;  /* 0x0000e800ff027b82 */ /* 0x000ee20000000800 */
[----:B0-----:R-:W-:-:S05]  /*0090*/  IMAD R3, R3, UR5, R4 ;  /* 0x0000000503037c24 */ /* 0x001fca000f8e0204 */
[----:B--2---:R-:W-:Y:S01]  /*00a0*/  ISETP.GE.AND P0, PT, R3, UR7, PT ;  /* 0x0000000703007c0c */ /* 0x004fe2000bf06270 */
[----:B-1----:R-:W-:-:S05]  /*00b0*/  IMAD R0, R0, UR4, R5 ;  /* 0x0000000400007c24 */ /* 0x002fca000f8e0205 */
[----:B------:R-:W-:-:S04]  /*00c0*/  ISETP.GE.OR P0, PT, R0, UR6, P0 ;  /* 0x0000000600007c0c */ /* 0x000fc80008706670 */
[----:B---3--:R-:W-:-:S13]  /*00d0*/  ISETP.LT.OR P0, PT, R2, 0x1, P0 ;  /* 0x000000010200780c */ /* 0x008fda0000701670 */
[----:B------:R-:W-:Y:S05]  /*00e0*/  @P0 EXIT ;  /* 0x000000000000094d */ /* 0x000fea0003800000 */
[----:B------:R-:W-:Y:S01]  /*00f0*/  ISETP.GE.U32.AND P1, PT, R2, 0x8, PT ;  /* 0x000000080200780c */ /* 0x000fe20003f26070 */
[----:B------:R-:W-:Y:S01]  /*0100*/  IMAD R3, R0, UR7, R3 ;  /* 0x0000000700037c24 */ /* 0x000fe2000f8e0203 */
[----:B------:R-:W-:Y:S01]  /*0110*/  LOP3.LUT R18, R2, 0x7, RZ, 0xc0, !PT ;  /* 0x0000000702127812 */ /* 0x000fe200078ec0ff */
[----:B------:R-:W0:Y:S01]  /*0120*/  LDCU.64 UR10, c[0x0][0x358] ;  /* 0x00006b00ff0a77ac */ /* 0x000e220008000a00 */
[----:B------:R-:W-:Y:S02]  /*0130*/  HFMA2 R0, -RZ, RZ, 0, 0 ;  /* 0x00000000ff007431 */ /* 0x000fe400000001ff */
[----:B------:R-:W-:Y:S01]  /*0140*/  IMAD R3, R3, R2, RZ ;  /* 0x0000000203037224 */ /* 0x000fe200078e02ff */
[----:B------:R-:W-:-:S06]  /*0150*/  ISETP.NE.AND P0, PT, R18, RZ, PT ;  /* 0x000000ff1200720c */ /* 0x000fcc0003f05270 */
[----:B------:R-:W-:Y:S07]  /*0160*/  @!P1 BRA `(.L_x_165) ;  /* 0x0000000400609947 */ /* 0x000fee0003800000 */
[----:B------:R-:W1:Y:S01]  /*0170*/  LDCU.128 UR12, c[0x0][0x380] ;  /* 0x00007000ff0c77ac */ /* 0x000e620008000c00 */
[----:B------:R-:W-:Y:S01]  /*0180*/  LOP3.LUT R0, R2, 0x7ffffff8, RZ, 0xc0, !PT ;  /* 0x7ffffff802007812 */ /* 0x000fe200078ec0ff */
[----:B------:R-:W-:Y:S01]  /*0190*/  IMAD.MOV.U32 R8, RZ, RZ, R3 ;  /* 0x000000ffff087224 */ /* 0x000fe200078e0003 */
[----:B------:R-:W2:Y:S02]  /*01a0*/  LDCU.64 UR6, c[0x0][0x390] ;  /* 0x00007200ff0677ac */ /* 0x000ea40008000a00 */
[----:B------:R-:W-:Y:S01]  /*01b0*/  IADD3 R9, PT, PT, -R0, RZ, RZ ;  /* 0x000000ff00097210 */ /* 0x000fe20007ffe1ff */
[----:B-1----:R-:W-:Y:S02]  /*01c0*/  UIADD3 UR8, UP0, UPT, UR14, 0x10, URZ ;  /* 0x000000100e087890 */ /* 0x002fe4000ff1e0ff */
[----:B------:R-:W-:Y:S02]  /*01d0*/  UIADD3 UR4, UP2, UPT, UR12, 0x10, URZ ;  /* 0x000000100c047890 */ /* 0x000fe4000ff5e0ff */
[----:B--2---:R-:W-:-:S02]  /*01e0*/  UIADD3 UR6, UP1, UPT, UR6, 0x10, URZ ;  /* 0x0000001006067890 */ /* 0x004fc4000ff3e0ff */
[----:B------:R-:W-:Y:S02]  /*01f0*/  UIADD3.X UR9, UPT, UPT, URZ, UR15, URZ, UP0, !UPT ;  /* 0x0000000fff097290 */ /* 0x000fe400087fe4ff */
[----:B------:R-:W-:Y:S02]  /*0200*/  UIADD3.X UR5, UPT, UPT, URZ, UR13, URZ, UP2, !UPT ;  /* 0x0000000dff057290 */ /* 0x000fe400097fe4ff */
[----:B------:R-:W-:-:S12]  /*0210*/  UIADD3.X UR7, UPT, UPT, URZ, UR7, URZ, UP1, !UPT ;  /* 0x00000007ff077290 */ /* 0x000fd80008ffe4ff */
.L_x_166:
[----:B------:R-:W-:Y:S01]  /*0220*/  MOV R7, UR9 ;  /* 0x0000000900077c02 */ /* 0x000fe20008000f00 */
[----:B------:R-:W-:Y:S01]  /*0230*/  IMAD.U32 R6, RZ, RZ, UR8 ;  /* 0x00000008ff067e24 */ /* 0x000fe2000f8e00ff */
[----:B------:R-:W-:Y:S01]  /*0240*/  MOV R5, UR7 ;  /* 0x0000000700057c02 */ /* 0x000fe20008000f00 */
[----:B------:R-:W-:Y:S02]  /*0250*/  IMAD.U32 R4, RZ, RZ, UR6 ;  /* 0x00000006ff047e24 */ /* 0x000fe4000f8e00ff */
[----:B------:R-:W-:-:S05]  /*0260*/  IMAD.WIDE R6, R8, 0x4, R6 ;  /* 0x0000000408067825 */ /* 0x000fca00078e0206 */
[----:B0-2---:R-:W2:Y:S01]  /*0270*/  LDG.E R14, desc[UR10][R6.64+-0x10] ;  /* 0xfffff00a060e7981 */ /* 0x005ea2000c1e1900 */
[----:B------:R-:W-:-:S05]  /*0280*/  IMAD.WIDE R4, R8, 0x4, R4 ;  /* 0x0000000408047825 */ /* 0x000fca00078e0204 */
[----:B------:R-:W3:Y:S01]  /*0290*/  LDG.E R16, desc[UR10][R4.64+-0x10] ;  /* 0xfffff00a04107981 */ /* 0x000ee2000c1e1900 */
[----:B--2---:R-:W0:Y:S08]  /*02a0*/  F2F.F64.F32 R10, R14 ;  /* 0x0000000e000a7310 */ /* 0x004e300000201800 */
[----:B---3--:R-:W1:Y:S01]  /*02b0*/  F2F.F64.F32 R12, R16 ;  /* 0x00000010000c7310 */ /* 0x008e620000201800 */
[----:B0-----:R-:W-:-:S08]  /*02c0*/  DADD R10, R10, R10 ;  /* 0x000000000a0a7229 */ /* 0x001fd0000000000a */
[----:B-1----:R-:W-:Y:S01]  /*02d0*/  DMUL R12, R10, R12 ;  /* 0x0000000c0a0c7228 */ /* 0x002fe20000000000 */
[----:B------:R-:W-:Y:S01]  /*02e0*/  MOV R11, UR5 ;  /* 0x00000005000b7c02 */ /* 0x000fe20008000f00 */
[----:B------:R-:W-:-:S04]  /*02f0*/  IMAD.U32 R10, RZ, RZ, UR4 ;  /* 0x00000004ff0a7e24 */ /* 0x000fc8000f8e00ff */
[----:B------:R-:W-:-:S04]  /*0300*/  IMAD.WIDE R10, R8, 0x4, R10 ;  /* 0x00000004080a7825 */ /* 0x000fc800078e020a */
[----:B------:R-:W0:Y:S02]  /*0310*/  F2F.F32.F64 R13, R12 ;  /* 0x0000000c000d7310 */ /* 0x000e240000301000 */
[----:B0-----:R0:W-:Y:S04]  /*0320*/  STG.E desc[UR10][R10.64+-0x10], R13 ;  /* 0xfffff00d0a007986 */ /* 0x0011e8000c10190a */
[----:B------:R-:W2:Y:S04]  /*0330*/  LDG.E R19, desc[UR10][R6.64+-0xc] ;  /* 0xfffff40a06137981 */ /* 0x000ea8000c1e1900 */
[----:B------:R-:W3:Y:S01]  /*0340*/  LDG.E R20, desc[UR10][R4.64+-0xc] ;  /* 0xfffff40a04147981 */ /* 0x000ee2000c1e1900 */
[----:B--2---:R-:W1:Y:S08]  /*0350*/  F2F.F64.F32 R14, R19 ;  /* 0x00000013000e7310 */ /* 0x004e700000201800 */
[----:B---3--:R-:W2:Y:S01]  /*0360*/  F2F.F64.F32 R16, R20 ;  /* 0x0000001400107310 */ /* 0x008ea20000201800 */
[----:B-1----:R-:W-:-:S08]  /*0370*/  DADD R14, R14, R14 ;  /* 0x000000000e0e7229 */ /* 0x002fd0000000000e */
[----:B--2---:R-:W-:-:S10]  /*0380*/  DMUL R14, R14, R16 ;  /* 0x000000100e0e7228 */ /* 0x004fd40000000000 */
[----:B------:R-:W1:Y:S02]  /*0390*/  F2F.F32.F64 R15, R14 ;  /* 0x0000000e000f7310 */ /* 0x000e640000301000 */
[----:B-1----:R1:W-:Y:S04]  /*03a0*/  STG.E desc[UR10][R10.64+-0xc], R15 ;  /* 0xfffff40f0a007986 */ /* 0x0023e8000c10190a */
[----:B------:R-:W0:Y:S04]  /*03b0*/  LDG.E R21, desc[UR10][R6.64+-0x8] ;  /* 0xfffff80a06157981 */ /* 0x000e28000c1e1900 */
[----:B------:R-:W2:Y:S01]  /*03c0*/  LDG.E R22, desc[UR10][R4.64+-0x8] ;  /* 0xfffff80a04167981 */ /* 0x000ea2000c1e1900 */
[----:B0-----:R-:W0:Y:S08]  /*03d0*/  F2F.F64.F32 R12, R21 ;  /* 0x00000015000c7310 */ /* 0x001e300000201800 */
[----:B--2---:R-:W2:Y:S01]  /*03e0*/  F2F.F64.F32 R16, R22 ;  /* 0x0000001600107310 */ /* 0x004ea20000201800 */
[----:B0-----:R-:W-:-:S08]  /*03f0*/  DADD R12, R12, R12 ;  /* 0x000000000c0c7229 */ /* 0x001fd0000000000c */
[----:B--2---:R-:W-:-:S10]  /*0400*/  DMUL R12, R12, R16 ;  /* 0x000000100c0c7228 */ /* 0x004fd40000000000 */
[----:B------:R-:W0:Y:S02]  /*0410*/  F2F.F32.F64 R13, R12 ;  /* 0x0000000c000d7310 */ /* 0x000e240000301000 */
[----:B0-----:R0:W-:Y:S04]  /*0420*/  STG.E desc[UR10][R10.64+-0x8], R13 ;  /* 0xfffff80d0a007986 */ /* 0x0011e8000c10190a */
[----:B------:R-:W1:Y:S04]  /*0430*/  LDG.E R19, desc[UR10][R6.64+-0x4] ;  /* 0xfffffc0a06137981 */ /* 0x000e68000c1e1900 */
[----:B------:R-:W2:Y:S01]  /*0440*/  LDG.E R20, desc[UR10][R4.64+-0x4] ;  /* 0xfffffc0a04147981 */ /* 0x000ea2000c1e1900 */
[----:B-1----:R-:W1:Y:S08]  /*0450*/  F2F.F64.F32 R14, R19 ;  /* 0x00000013000e7310 */ /* 0x002e700000201800 */
[----:B--2---:R-:W2:Y:S01]  /*0460*/  F2F.F64.F32 R16, R20 ;  /* 0x0000001400107310 */ /* 0x004ea20000201800 */
        /* <DEDUP_REMOVED lines=29> */
[----:B------:R-:W3:Y:S01]  /*0640*/  LDG.E R16, desc[UR10][R4.64+0xc] ;  /* 0x00000c0a04107981 */ /* 0x000ee2000c1e1900 */
[----:B------:R-:W-:Y:S01]  /*0650*/  VIADD R9, R9, 0x8 ;  /* 0x0000000809097836 */ /* 0x000fe20000000000 */
[----:B------:R-:W-:-:S04]  /*0660*/  IADD3 R8, PT, PT, R8, 0x8, RZ ;  /* 0x0000000808087810 */ /* 0x000fc80007ffe0ff */
[----:B------:R-:W-:Y:S01]  /*0670*/  ISETP.NE.AND P1, PT, R9, RZ, PT ;  /* 0x000000ff0900720c */ /* 0x000fe20003f25270 */
[----:B-1----:R-:W0:Y:S08]  /*0680*/  F2F.F64.F32 R14, R19 ;  /* 0x00000013000e7310 */ /* 0x002e300000201800 */
[----:B---3--:R-:W1:Y:S01]  /*0690*/  F2F.F64.F32 R16, R16 ;  /* 0x0000001000107310 */ /* 0x008e620000201800 */
[----:B0-----:R-:W-:-:S08]  /*06a0*/  DADD R14, R14, R14 ;  /* 0x000000000e0e7229 */ /* 0x001fd0000000000e */
[----:B-1----:R-:W-:-:S10]  /*06b0*/  DMUL R14, R14, R16 ;  /* 0x000000100e0e7228 */ /* 0x002fd40000000000 */
[----:B------:R-:W0:Y:S02]  /*06c0*/  F2F.F32.F64 R15, R14 ;  /* 0x0000000e000f7310 */ /* 0x000e240000301000 */
[----:B0-----:R2:W-:Y:S01]  /*06d0*/  STG.E desc[UR10][R10.64+0xc], R15 ;  /* 0x00000c0f0a007986 */ /* 0x0015e2000c10190a */
[----:B------:R-:W-:Y:S05]  /*06e0*/  @P1 BRA `(.L_x_166) ;  /* 0xfffffff800cc1947 */ /* 0x000fea000383ffff */
.L_x_165:
[----:B0-----:R-:W-:Y:S05]  /*06f0*/  @!P0 EXIT ;  /* 0x000000000000894d */ /* 0x001fea0003800000 */
[----:B------:R-:W-:Y:S02]  /*0700*/  ISETP.GE.U32.AND P0, PT, R18, 0x4, PT ;  /* 0x000000041200780c */ /* 0x000fe40003f06070 */
[----:B------:R-:W-:-:S04]  /*0710*/  LOP3.LUT R16, R2, 0x3, RZ, 0xc0, !PT ;  /* 0x0000000302107812 */ /* 0x000fc800078ec0ff */
[----:B------:R-:W-:-:S07]  /*0720*/  ISETP.NE.AND P1, PT, R16, RZ, PT ;  /* 0x000000ff1000720c */ /* 0x000fce0003f25270 */
[----:B------:R-:W-:Y:S06]  /*0730*/  @!P0 BRA `(.L_x_167) ;  /* 0x0000000000a08947 */ /* 0x000fec0003800000 */
[----:B------:R-:W0:Y:S01]  /*0740*/  LDC.64 R6, c[0x0][0x388] ;  /* 0x0000e200ff067b82 */ /* 0x000e220000000a00 */
[----:B--2---:R-:W-:-:S07]  /*0750*/  IMAD.IADD R15, R3, 0x1, R0 ;  /* 0x00000001030f7824 */ /* 0x004fce00078e0200 */
[----:B------:R-:W1:Y:S08]  /*0760*/  LDC.64 R4, c[0x0][0x390] ;  /* 0x0000e400ff047b82 */ /* 0x000e700000000a00 */
[----:B------:R-:W2:Y:S01]  /*0770*/  LDC.64 R12, c[0x0][0x380] ;  /* 0x0000e000ff0c7b82 */ /* 0x000ea20000000a00 */
[----:B0-----:R-:W-:-:S05]  /*0780*/  IMAD.WIDE R6, R15, 0x4, R6 ;  /* 0x000000040f067825 */ /* 0x001fca00078e0206 */
[----:B------:R-:W3:Y:S01]  /*0790*/  LDG.E R14, desc[UR10][R6.64] ;  /* 0x0000000a060e7981 */ /* 0x000ee2000c1e1900 */
[----:B-1----:R-:W-:-:S05]  /*07a0*/  IMAD.WIDE R4, R15, 0x4, R4 ;  /* 0x000000040f047825 */ /* 0x002fca00078e0204 */
[----:B------:R-:W4:Y:S01]  /*07b0*/  LDG.E R17, desc[UR10][R4.64] ;  /* 0x0000000a04117981 */ /* 0x000f22000c1e1900 */
[----:B---3--:R-:W0:Y:S08]  /*07c0*/  F2F.F64.F32 R8, R14 ;  /* 0x0000000e00087310 */ /* 0x008e300000201800 */
[----:B----4-:R-:W1:Y:S01]  /*07d0*/  F2F.F64.F32 R10, R17 ;  /* 0x00000011000a7310 */ /* 0x010e620000201800 */
[----:B0-----:R-:W-:-:S08]  /*07e0*/  DADD R8, R8, R8 ;  /* 0x0000000008087229 */ /* 0x001fd00000000008 */
[----:B-1----:R-:W-:Y:S01]  /*07f0*/  DMUL R10, R8, R10 ;  /* 0x0000000a080a7228 */ /* 0x002fe20000000000 */
[----:B--2---:R-:W-:-:S09]  /*0800*/  IMAD.WIDE R8, R15, 0x4, R12 ;  /* 0x000000040f087825 */ /* 0x004fd200078e020c */
        /* <DEDUP_REMOVED lines=20> */
[----:B------:R-:W-:Y:S01]  /*0950*/  IADD3 R0, PT, PT, R0, 0x4, RZ ;  /* 0x0000000400007810 */ /* 0x000fe20007ffe0ff */
[----:B-1----:R-:W1:Y:S08]  /*0960*/  F2F.F64.F32 R12, R18 ;  /* 0x00000012000c7310 */ /* 0x002e700000201800 */
[----:B--2---:R-:W2:Y:S01]  /*0970*/  F2F.F64.F32 R14, R14 ;  /* 0x0000000e000e7310 */ /* 0x004ea20000201800 */
[----:B-1----:R-:W-:-:S08]  /*0980*/  DADD R12, R12, R12 ;  /* 0x000000000c0c7229 */ /* 0x002fd0000000000c */
[----:B--2---:R-:W-:-:S10]  /*0990*/  DMUL R12, R12, R14 ;  /* 0x0000000e0c0c7228 */ /* 0x004fd40000000000 */
[----:B------:R-:W1:Y:S02]  /*09a0*/  F2F.F32.F64 R13, R12 ;  /* 0x0000000c000d7310 */ /* 0x000e640000301000 */
[----:B-1----:R0:W-:Y:S02]  /*09b0*/  STG.E desc[UR10][R8.64+0xc], R13 ;  /* 0x00000c0d08007986 */ /* 0x0021e4000c10190a */
.L_x_167:
[----:B------:R-:W-:Y:S05]  /*09c0*/  @!P1 EXIT ;  /* 0x000000000000994d */ /* 0x000fea0003800000 */
[----:B------:R-:W-:Y:S02]  /*09d0*/  ISETP.NE.AND P0, PT, R16, 0x1, PT ;  /* 0x000000011000780c */ /* 0x000fe40003f05270 */
[----:B------:R-:W-:-:S04]  /*09e0*/  LOP3.LUT R2, R2, 0x1, RZ, 0xc0, !PT ;  /* 0x0000000102027812 */ /* 0x000fc800078ec0ff */
[----:B------:R-:W-:-:S07]  /*09f0*/  ISETP.NE.U32.AND P1, PT, R2, 0x1, PT ;  /* 0x000000010200780c */ /* 0x000fce0003f25070 */
[----:B------:R-:W-:Y:S06]  /*0a00*/  @!P0 BRA `(.L_x_168) ;  /* 0x0000000000608947 */ /* 0x000fec0003800000 */
[----:B------:R-:W1:Y:S01]  /*0a10*/  LDC.64 R4, c[0x0][0x388] ;  /* 0x0000e200ff047b82 */ /* 0x000e620000000a00 */
[----:B--2---:R-:W-:-:S07]  /*0a20*/  IMAD.IADD R15, R3, 0x1, R0 ;  /* 0x00000001030f7824 */ /* 0x004fce00078e0200 */
[----:B------:R-:W2:Y:S08]  /*0a30*/  LDC.64 R6, c[0x0][0x390] ;  /* 0x0000e400ff067b82 */ /* 0x000eb00000000a00 */
[----:B0-----:R-:W0:Y:S01]  /*0a40*/  LDC.64 R12, c[0x0][0x380] ;  /* 0x0000e000ff0c7b82 */ /* 0x001e220000000a00 */
[----:B-1----:R-:W-:-:S05]  /*0a50*/  IMAD.WIDE R4, R15, 0x4, R4 ;  /* 0x000000040f047825 */ /* 0x002fca00078e0204 */
[----:B------:R-:W3:Y:S01]  /*0a60*/  LDG.E R2, desc[UR10][R4.64] ;  /* 0x0000000a04027981 */ /* 0x000ee2000c1e1900 */
[----:B--2---:R-:W-:-:S05]  /*0a70*/  IMAD.WIDE R6, R15, 0x4, R6 ;  /* 0x000000040f067825 */ /* 0x004fca00078e0206 */
[----:B------:R-:W2:Y:S01]  /*0a80*/  LDG.E R16, desc[UR10][R6.64] ;  /* 0x0000000a06107981 */ /* 0x000ea2000c1e1900 */
[----:B0-----:R-:W-:Y:S01]  /*0a90*/  IMAD.WIDE R14, R15, 0x4, R12 ;  /* 0x000000040f0e7825 */ /* 0x001fe200078e020c */
[----:B---3--:R-:W0:Y:S08]  /*0aa0*/  F2F.F64.F32 R8, R2 ;  /* 0x0000000200087310 */ /* 0x008e300000201800 */
[----:B--2---:R-:W1:Y:S01]  /*0ab0*/  F2F.F64.F32 R10, R16 ;  /* 0x00000010000a7310 */ /* 0x004e620000201800 */
[----:B0-----:R-:W-:-:S08]  /*0ac0*/  DADD R8, R8, R8 ;  /* 0x0000000008087229 */ /* 0x001fd00000000008 */
[----:B-1----:R-:W-:-:S10]  /*0ad0*/  DMUL R8, R8, R10 ;  /* 0x0000000a08087228 */ /* 0x002fd40000000000 */
[----:B------:R-:W0:Y:S02]  /*0ae0*/  F2F.F32.F64 R9, R8 ;  /* 0x0000000800097310 */ /* 0x000e240000301000 */
[----:B0-----:R1:W-:Y:S04]  /*0af0*/  STG.E desc[UR10][R14.64], R9 ;  /* 0x000000090e007986 */ /* 0x0013e8000c10190a */
[----:B------:R-:W2:Y:S04]  /*0b00*/  LDG.E R4, desc[UR10][R4.64+0x4] ;  /* 0x0000040a04047981 */ /* 0x000ea8000c1e1900 */
[----:B------:R-:W3:Y:S01]  /*0b10*/  LDG.E R12, desc[UR10][R6.64+0x4] ;  /* 0x0000040a060c7981 */ /* 0x000ee2000c1e1900 */
[----:B------:R-:W-:Y:S01]  /*0b20*/  IADD3 R0, PT, PT, R0, 0x2, RZ ;  /* 0x0000000200007810 */ /* 0x000fe20007ffe0ff */
[----:B--2---:R-:W0:Y:S08]  /*0b30*/  F2F.F64.F32 R10, R4 ;  /* 0x00000004000a7310 */ /* 0x004e300000201800 */
[----:B---3--:R-:W2:Y:S01]  /*0b40*/  F2F.F64.F32 R12, R12 ;  /* 0x0000000c000c7310 */ /* 0x008ea20000201800 */
[----:B0-----:R-:W-:-:S08]  /*0b50*/  DADD R10, R10, R10 ;  /* 0x000000000a0a7229 */ /* 0x001fd0000000000a */
[----:B--2---:R-:W-:-:S10]  /*0b60*/  DMUL R10, R10, R12 ;  /* 0x0000000c0a0a7228 */ /* 0x004fd40000000000 */
[----:B------:R-:W0:Y:S02]  /*0b70*/  F2F.F32.F64 R11, R10 ;  /* 0x0000000a000b7310 */ /* 0x000e240000301000 */
[----:B0-----:R1:W-:Y:S02]  /*0b80*/  STG.E desc[UR10][R14.64+0x4], R11 ;  /* 0x0000040b0e007986 */ /* 0x0013e4000c10190a */
.L_x_168:
[----:B------:R-:W-:Y:S05]  /*0b90*/  @P1 EXIT ;  /* 0x000000000000194d */ /* 0x000fea0003800000 */
[----:B------:R-:W3:Y:S01]  /*0ba0*/  LDC.64 R4, c[0x0][0x388] ;  /* 0x0000e200ff047b82 */ /* 0x000ee20000000a00 */
[----:B0-2---:R-:W-:-:S07]  /*0bb0*/  IADD3 R13, PT, PT, R3, R0, RZ ;  /* 0x00000000030d7210 */ /* 0x005fce0007ffe0ff */
[----:B------:R-:W0:Y:S08]  /*0bc0*/  LDC.64 R6, c[0x0][0x390] ;  /* 0x0000e400ff067b82 */ /* 0x000e300000000a00 */
[----:B-1----:R-:W1:Y:S01]  /*0bd0*/  LDC.64 R10, c[0x0][0x380] ;  /* 0x0000e000ff0a7b82 */ /* 0x002e620000000a00 */
[----:B---3--:R-:W-:-:S06]  /*0be0*/  IMAD.WIDE R2, R13, 0x4, R4 ;  /* 0x000000040d027825 */ /* 0x008fcc00078e0204 */
[----:B------:R-:W2:Y:S01]  /*0bf0*/  LDG.E R2, desc[UR10][R2.64] ;  /* 0x0000000a02027981 */ /* 0x000ea2000c1e1900 */
[----:B0-----:R-:W-:-:S06]  /*0c00*/  IMAD.WIDE R6, R13, 0x4, R6 ;  /* 0x000000040d067825 */ /* 0x001fcc00078e0206 */
[----:B------:R-:W3:Y:S01]  /*0c10*/  LDG.E R6, desc[UR10][R6.64] ;  /* 0x0000000a06067981 */ /* 0x000ee2000c1e1900 */
[----:B--2---:R-:W0:Y:S08]  /*0c20*/  F2F.F64.F32 R4, R2 ;  /* 0x0000000200047310 */ /* 0x004e300000201800 */
[----:B---3--:R-:W2:Y:S01]  /*0c30*/  F2F.F64.F32 R8, R6 ;  /* 0x0000000600087310 */ /* 0x008ea20000201800 */
[----:B0-----:R-:W-:-:S08]  /*0c40*/  DADD R4, R4, R4 ;  /* 0x0000000004047229 */ /* 0x001fd00000000004 */
[----:B--2---:R-:W-:Y:S01]  /*0c50*/  DMUL R4, R4, R8 ;  /* 0x0000000804047228 */ /* 0x004fe20000000000 */
[----:B-1----:R-:W-:-:S09]  /*0c60*/  IMAD.WIDE R8, R13, 0x4, R10 ;  /* 0x000000040d087825 */ /* 0x002fd200078e020a */
[----:B------:R-:W0:Y:S02]  /*0c70*/  F2F.F32.F64 R5, R4 ;  /* 0x0000000400057310 */ /* 0x000e240000301000 */
[----:B0-----:R-:W-:Y:S01]  /*0c80*/  STG.E desc[UR10][R8.64], R5 ;  /* 0x0000000508007986 */ /* 0x001fe2000c10190a */
[----:B------:R-:W-:Y:S05]  /*0c90*/  EXIT ;  /* 0x000000000000794d */ /* 0x000fea0003800000 */
.L_x_169:
        /* <DEDUP_REMOVED lines=14> */
.L_x_173:


//--------------------- .nv.global.init           --------------------------
	.section	.nv.global.init,"aw",@progbits
	.align	4
.nv.global.init:
	.type		mrg32k3aM1SubSeq,@object
	.size		mrg32k3aM1SubSeq,(mrg32k3aM2SubSeq - mrg32k3aM1SubSeq)
mrg32k3aM1SubSeq:
        /*0000*/ 	.byte	0x0b, 0xcc, 0xee, 0x04, 0x73, 0x29, 0x8b, 0x6f, 0xf6, 0x53, 0x03, 0xf6, 0x23, 0xf6, 0xea, 0xda
        /* <DEDUP_REMOVED lines=125> */
	.type		mrg32k3aM2SubSeq,@object
	.size		mrg32k3aM2SubSeq,(mrg32k3aM1 - mrg32k3aM2SubSeq)
mrg32k3aM2SubSeq:
        /* <DEDUP_REMOVED lines=126> */
	.type		mrg32k3aM1,@object
	.size		mrg32k3aM1,(mrg32k3aM1Seq - mrg32k3aM1)
mrg32k3aM1:
        /* <DEDUP_REMOVED lines=144> */
	.type		mrg32k3aM1Seq,@object
	.size		mrg32k3aM1Seq,(mrg32k3aM2 - mrg32k3aM1Seq)
mrg32k3aM1Seq:
        /* <DEDUP_REMOVED lines=144> */
	.type		mrg32k3aM2,@object
	.size		mrg32k3aM2,(mrg32k3aM2Seq - mrg32k3aM2)
mrg32k3aM2:
        /* <DEDUP_REMOVED lines=144> */
	.type		mrg32k3aM2Seq,@object
	.size		mrg32k3aM2Seq,(precalc_xorwow_matrix - mrg32k3aM2Seq)
mrg32k3aM2Seq:
        /* <DEDUP_REMOVED lines=144> */
	.type		precalc_xorwow_matrix,@object
	.size		precalc_xorwow_matrix,(precalc_xorwow_offset_matrix - precalc_xorwow_matrix)
precalc_xorwow_matrix:
        /* <DEDUP_REMOVED lines=6400> */
	.type		precalc_xorwow_offset_matrix,@object
	.size		precalc_xorwow_offset_matrix,($str$1 - precalc_xorwow_offset_matrix)
precalc_xorwow_offset_matrix:
        /* <DEDUP_REMOVED lines=6400> */
	.type		$str$1,@object
	.size		$str$1,(.L_9 - $str$1)
$str$1:
        /*353c0*/ 	.byte	0x25, 0x66, 0x00
.L_9:


//--------------------- .nv.shared.reserved.0     --------------------------
	.section	.nv.shared.reserved.0,"aw",@nobits
	.weak		__nv_reservedSMEM_offset_0_alias
	.size		__nv_reservedSMEM_offset_0_alias, 0, 64
	.other		__nv_reservedSMEM_offset_0_alias,@"STO_CUDA_RESERVED_SHARED STV_DEFAULT"
__nv_reservedSMEM_offset_0_alias:
	.zero		0
	.zero		64


//--------------------- .nv.constant0.patch_match --------------------------
	.section	.nv.constant0.patch_match,"a",@progbits
	.sectionflags	@""
	.align	4
.nv.constant0.patch_match:
	.zero		968


//--------------------- .nv.constant0.multiply_them_2d --------------------------
	.section	.nv.constant0.multiply_them_2d,"a",@progbits
	.sectionflags	@""
	.align	4
.nv.constant0.multiply_them_2d:
	.zero		928


//--------------------- .nv.constant0.multiply_them --------------------------
	.section	.nv.constant0.multiply_them,"a",@progbits
	.sectionflags	@""
	.align	4
.nv.constant0.multiply_them:
	.zero		932


//--------------------- SYMBOLS --------------------------

	.type		.nv.reservedSmem.offset0,@object
	.size		.nv.reservedSmem.offset0,0x4
	.type		vprintf,@function
